//
// Generated by NVIDIA NVVM Compiler
//
// Compiler Build ID: CL-36424714
// Cuda compilation tools, release 13.0, V13.0.88
// Based on NVVM 20.0.0
//

.version 9.0
.target sm_100
.address_size 64

	// .globl	candidate2
// _ZZ10candidate2E18PaddedInput_shared has been demoted
// _ZZ10candidate2E13kernel_shared has been demoted

.visible .entry candidate2(
	.param .u64 .ptr .align 1 candidate2_param_0,
	.param .u64 .ptr .align 1 candidate2_param_1,
	.param .u64 .ptr .align 1 candidate2_param_2
)
.maxntid 112
{
	.reg .pred 	%p<27>;
	.reg .b16 	%rs<50>;
	.reg .b32 	%r<126>;
	.reg .b32 	%f<507>;
	.reg .b64 	%rd<21>;
	// demoted variable
	.shared .align 4 .b8 _ZZ10candidate2E18PaddedInput_shared[35840];
	// demoted variable
	.shared .align 4 .b8 _ZZ10candidate2E13kernel_shared[192];
	ld.param.u64 	%rd4, [candidate2_param_0];
	cvta.to.global.u64 	%rd1, %rd4;
	mov.u32 	%r24, %ctaid.x;
	mul.hi.u32 	%r25, %r24, -1840700269;
	shr.u32 	%r26, %r25, 2;
	mul.lo.s32 	%r27, %r26, 7;
	sub.s32 	%r28, %r24, %r27;
	shl.b32 	%r1, %r28, 3;
	mov.u32 	%r2, %tid.x;
	setp.gt.u32 	%p2, %r2, 55;
	selp.u32 	%r3, 1, 0, %p2;
	selp.b32 	%r4, 56, 57, %p2;
	add.s32 	%r29, %r2, -56;
	setp.lt.u32 	%p3, %r2, 56;
	selp.b32 	%r5, %r2, %r29, %p3;
	mul.lo.s32 	%r6, %r26, 50176;
	mul.lo.s32 	%r7, %r28, 448;
	mul.lo.s32 	%r30, %r2, 3;
	mad.lo.s32 	%r8, %r26, 144, %r30;
	mov.b32 	%r122, 0;
	mov.f32 	%f439, 0f00000000;
	prmt.b32 	%r97, %r98, %r99, 0x3340U;
	prmt.b32 	%r81, %r82, %r83, 0x3340U;
	prmt.b32 	%r65, %r66, %r67, 0x3340U;
	prmt.b32 	%r49, %r50, %r51, 0x3340U;
	mov.f32 	%f440, %f439;
	mov.f32 	%f441, %f439;
	mov.f32 	%f442, %f439;
	mov.f32 	%f443, %f439;
	mov.f32 	%f444, %f439;
	mov.f32 	%f445, %f439;
	mov.f32 	%f446, %f439;
	mov.f32 	%f447, %f439;
	mov.f32 	%f448, %f439;
	mov.f32 	%f449, %f439;
	mov.f32 	%f450, %f439;
	mov.f32 	%f451, %f439;
	mov.f32 	%f452, %f439;
	mov.f32 	%f453, %f439;
	mov.f32 	%f454, %f439;
	mov.f32 	%f455, %f439;
	mov.f32 	%f456, %f439;
	mov.f32 	%f457, %f439;
	mov.f32 	%f458, %f439;
	mov.f32 	%f459, %f439;
	mov.f32 	%f460, %f439;
	mov.f32 	%f461, %f439;
	mov.f32 	%f462, %f439;
	mov.f32 	%f463, %f439;
	mov.f32 	%f464, %f439;
	mov.f32 	%f465, %f439;
	mov.f32 	%f466, %f439;
	mov.f32 	%f467, %f439;
	mov.f32 	%f468, %f439;
	mov.f32 	%f469, %f439;
	mov.f32 	%f470, %f439;
	mov.f32 	%f471, %f439;
	mov.f32 	%f472, %f439;
	mov.f32 	%f473, %f439;
	mov.f32 	%f474, %f439;
	mov.f32 	%f475, %f439;
	mov.f32 	%f476, %f439;
	mov.f32 	%f477, %f439;
	mov.f32 	%f478, %f439;
	mov.f32 	%f479, %f439;
	mov.f32 	%f480, %f439;
	mov.f32 	%f481, %f439;
	mov.f32 	%f482, %f439;
	mov.f32 	%f483, %f439;
	mov.f32 	%f484, %f439;
	mov.f32 	%f485, %f439;
	mov.f32 	%f486, %f439;
	mov.f32 	%f487, %f439;
	mov.f32 	%f488, %f439;
	mov.f32 	%f489, %f439;
	mov.f32 	%f490, %f439;
	mov.f32 	%f491, %f439;
	mov.f32 	%f492, %f439;
	mov.f32 	%f493, %f439;
	mov.f32 	%f494, %f439;
	mov.f32 	%f495, %f439;
	mov.f32 	%f496, %f439;
	mov.f32 	%f497, %f439;
	mov.f32 	%f498, %f439;
	mov.f32 	%f499, %f439;
	mov.f32 	%f500, %f439;
	mov.f32 	%f501, %f439;
	mov.f32 	%f502, %f439;
$L__BB0_1:
	shl.b32 	%r33, %r2, 2;
	mov.u32 	%r34, _ZZ10candidate2E18PaddedInput_shared;
	add.s32 	%r35, %r33, %r34;
	add.s32 	%r124, %r35, 896;
	bar.sync 	0;
	or.b32  	%r37, %r122, %r5;
	setp.eq.s32 	%p4, %r37, 0;
	add.s32 	%r38, %r122, %r5;
	setp.gt.u32 	%p5, %r38, 56;
	or.pred  	%p1, %p4, %p5;
	add.s32 	%r39, %r2, %r6;
	add.s32 	%r40, %r39, %r7;
	add.s32 	%r41, %r40, %r122;
	add.s32 	%r11, %r41, -57;
	mov.b32 	%r125, 896;
	mov.b32 	%r123, -80;
$L__BB0_2:
	cvt.u16.u32 	%rs5, %r123;
	add.s16 	%rs1, %rs5, 80;
	and.b16  	%rs6, %rs1, 255;
	mul.lo.s16 	%rs7, %rs6, 205;
	shr.u16 	%rs8, %rs7, 10;
	mul.lo.s16 	%rs9, %rs8, 5;
	sub.s16 	%rs10, %rs1, %rs9;
	cvt.u32.u16 	%r42, %rs10;
	and.b32  	%r15, %r42, 255;
	and.b16  	%rs11, %rs10, 255;
	mul.wide.u16 	%r43, %rs11, 2;
	add.s32 	%r44, %r43, %r1;
	or.b32  	%r46, %r44, %r3;
	setp.eq.s32 	%p6, %r46, 0;
	setp.ge.u32 	%p7, %r44, %r4;
	or.pred  	%p8, %p6, %p7;
	or.pred  	%p9, %p8, %p1;
	mov.f32 	%f503, 0f00000000;
	@%p9 bra 	$L__BB0_4;
	cvt.u16.u32 	%rs15, %r15;
	mov.b16 	%rs16, 3136;
	mov.b32 	%r48, {%rs16, %rs15};
	cvt.u32.u16 	%r52, %rs8;
	prmt.b32 	%r53, %r52, 112, 0x3340U;
	prmt.b32 	%r54, %r53, %r49, 0x5410U;
	mov.b32 	%r55, 0;
	dp2a.lo.u32.u32 	%r56, %r48, %r54, %r55;
	add.s32 	%r57, %r11, %r56;
	mul.wide.s32 	%rd5, %r57, 4;
	add.s64 	%rd6, %rd1, %rd5;
	ld.global.nc.f32 	%f503, [%rd6];
$L__BB0_4:
	st.shared.f32 	[%r124+-896], %f503;
	add.s16 	%rs2, %rs1, 1;
	and.b16  	%rs17, %rs2, 255;
	mul.lo.s16 	%rs18, %rs17, 205;
	shr.u16 	%rs19, %rs18, 10;
	mul.lo.s16 	%rs20, %rs19, 5;
	sub.s16 	%rs21, %rs2, %rs20;
	cvt.u32.u16 	%r58, %rs21;
	and.b32  	%r16, %r58, 255;
	and.b16  	%rs22, %rs21, 255;
	mul.wide.u16 	%r59, %rs22, 2;
	add.s32 	%r60, %r59, %r1;
	or.b32  	%r62, %r60, %r3;
	setp.eq.s32 	%p10, %r62, 0;
	setp.ge.u32 	%p11, %r60, %r4;
	or.pred  	%p12, %p10, %p11;
	or.pred  	%p13, %p12, %p1;
	mov.f32 	%f504, 0f00000000;
	@%p13 bra 	$L__BB0_6;
	cvt.u16.u32 	%rs26, %r16;
	mov.b16 	%rs27, 3136;
	mov.b32 	%r64, {%rs27, %rs26};
	cvt.u32.u16 	%r68, %rs19;
	prmt.b32 	%r69, %r68, 112, 0x3340U;
	prmt.b32 	%r70, %r69, %r65, 0x5410U;
	mov.b32 	%r71, 0;
	dp2a.lo.u32.u32 	%r72, %r64, %r70, %r71;
	add.s32 	%r73, %r11, %r72;
	mul.wide.s32 	%rd7, %r73, 4;
	add.s64 	%rd8, %rd1, %rd7;
	ld.global.nc.f32 	%f504, [%rd8];
$L__BB0_6:
	st.shared.f32 	[%r124+-448], %f504;
	add.s16 	%rs3, %rs1, 2;
	and.b16  	%rs28, %rs3, 255;
	mul.lo.s16 	%rs29, %rs28, 205;
	shr.u16 	%rs30, %rs29, 10;
	mul.lo.s16 	%rs31, %rs30, 5;
	sub.s16 	%rs32, %rs3, %rs31;
	cvt.u32.u16 	%r74, %rs32;
	and.b32  	%r17, %r74, 255;
	and.b16  	%rs33, %rs32, 255;
	mul.wide.u16 	%r75, %rs33, 2;
	add.s32 	%r76, %r75, %r1;
	or.b32  	%r78, %r76, %r3;
	setp.eq.s32 	%p14, %r78, 0;
	setp.ge.u32 	%p15, %r76, %r4;
	or.pred  	%p16, %p14, %p15;
	or.pred  	%p17, %p16, %p1;
	mov.f32 	%f505, 0f00000000;
	@%p17 bra 	$L__BB0_8;
	cvt.u16.u32 	%rs37, %r17;
	mov.b16 	%rs38, 3136;
	mov.b32 	%r80, {%rs38, %rs37};
	cvt.u32.u16 	%r84, %rs30;
	prmt.b32 	%r85, %r84, 112, 0x3340U;
	prmt.b32 	%r86, %r85, %r81, 0x5410U;
	mov.b32 	%r87, 0;
	dp2a.lo.u32.u32 	%r88, %r80, %r86, %r87;
	add.s32 	%r89, %r11, %r88;
	mul.wide.s32 	%rd9, %r89, 4;
	add.s64 	%rd10, %rd1, %rd9;
	ld.global.nc.f32 	%f505, [%rd10];
$L__BB0_8:
	st.shared.f32 	[%r124], %f505;
	add.s16 	%rs4, %rs1, 3;
	and.b16  	%rs39, %rs4, 255;
	mul.lo.s16 	%rs40, %rs39, 205;
	shr.u16 	%rs41, %rs40, 10;
	mul.lo.s16 	%rs42, %rs41, 5;
	sub.s16 	%rs43, %rs4, %rs42;
	cvt.u32.u16 	%r90, %rs43;
	and.b32  	%r18, %r90, 255;
	and.b16  	%rs44, %rs43, 255;
	mul.wide.u16 	%r91, %rs44, 2;
	add.s32 	%r92, %r91, %r1;
	or.b32  	%r94, %r92, %r3;
	setp.eq.s32 	%p18, %r94, 0;
	setp.ge.u32 	%p19, %r92, %r4;
	or.pred  	%p20, %p18, %p19;
	or.pred  	%p21, %p20, %p1;
	mov.f32 	%f506, 0f00000000;
	@%p21 bra 	$L__BB0_10;
	cvt.u16.u32 	%rs48, %r18;
	mov.b16 	%rs49, 3136;
	mov.b32 	%r96, {%rs49, %rs48};
	cvt.u32.u16 	%r100, %rs41;
	prmt.b32 	%r101, %r100, 112, 0x3340U;
	prmt.b32 	%r102, %r101, %r97, 0x5410U;
	mov.b32 	%r103, 0;
	dp2a.lo.u32.u32 	%r104, %r96, %r102, %r103;
	add.s32 	%r105, %r11, %r104;
	mul.wide.s32 	%rd11, %r105, 4;
	add.s64 	%rd12, %rd1, %rd11;
	ld.global.nc.f32 	%f506, [%rd12];
$L__BB0_10:
	st.shared.f32 	[%r124+448], %f506;
	add.s32 	%r125, %r125, 1792;
	add.s32 	%r124, %r124, 1792;
	add.s32 	%r123, %r123, 4;
	setp.ne.s32 	%p22, %r125, 36736;
	@%p22 bra 	$L__BB0_2;
	setp.gt.u32 	%p23, %r2, 47;
	@%p23 bra 	$L__BB0_13;
	ld.param.u64 	%rd19, [candidate2_param_1];
	add.s32 	%r106, %r8, %r122;
	cvta.to.global.u64 	%rd13, %rd19;
	mul.wide.u32 	%rd14, %r106, 4;
	add.s64 	%rd15, %rd13, %rd14;
	ld.global.nc.f32 	%f142, [%rd15];
	mov.u32 	%r108, _ZZ10candidate2E13kernel_shared;
	add.s32 	%r109, %r108, %r33;
	st.shared.f32 	[%r109], %f142;
$L__BB0_13:
	bar.sync 	0;
	selp.b32 	%r110, 2184, 0, %p2;
	add.s32 	%r111, %r110, %r2;
	shl.b32 	%r112, %r111, 2;
	mov.u32 	%r113, _ZZ10candidate2E18PaddedInput_shared;
	add.s32 	%r114, %r113, %r112;
	ld.shared.f32 	%f143, [%r114];
	selp.b32 	%r115, 48, 0, %p2;
	mov.u32 	%r116, _ZZ10candidate2E13kernel_shared;
	add.s32 	%r117, %r116, %r115;
	ld.shared.f32 	%f144, [%r117];
	fma.rn.f32 	%f145, %f143, %f144, %f502;
	ld.shared.f32 	%f146, [%r114+896];
	fma.rn.f32 	%f147, %f146, %f144, %f486;
	ld.shared.f32 	%f148, [%r114+17920];
	ld.shared.f32 	%f149, [%r117+96];
	fma.rn.f32 	%f150, %f148, %f149, %f470;
	ld.shared.f32 	%f151, [%r114+18816];
	fma.rn.f32 	%f152, %f151, %f149, %f454;
	ld.shared.f32 	%f153, [%r114+224];
	fma.rn.f32 	%f154, %f153, %f144, %f501;
	ld.shared.f32 	%f155, [%r114+1120];
	fma.rn.f32 	%f156, %f155, %f144, %f485;
	ld.shared.f32 	%f157, [%r114+18144];
	fma.rn.f32 	%f158, %f157, %f149, %f469;
	ld.shared.f32 	%f159, [%r114+19040];
	fma.rn.f32 	%f160, %f159, %f149, %f453;
	ld.shared.f32 	%f161, [%r117+4];
	fma.rn.f32 	%f162, %f153, %f161, %f145;
	fma.rn.f32 	%f163, %f161, %f155, %f147;
	ld.shared.f32 	%f164, [%r117+100];
	fma.rn.f32 	%f165, %f157, %f164, %f150;
	fma.rn.f32 	%f166, %f164, %f159, %f152;
	ld.shared.f32 	%f167, [%r114+448];
	fma.rn.f32 	%f168, %f167, %f161, %f154;
	ld.shared.f32 	%f169, [%r114+1344];
	fma.rn.f32 	%f170, %f169, %f161, %f156;
	ld.shared.f32 	%f171, [%r114+18368];
	fma.rn.f32 	%f172, %f171, %f164, %f158;
	ld.shared.f32 	%f173, [%r114+19264];
	fma.rn.f32 	%f174, %f173, %f164, %f160;
	ld.shared.f32 	%f175, [%r117+8];
	fma.rn.f32 	%f502, %f167, %f175, %f162;
	fma.rn.f32 	%f486, %f175, %f169, %f163;
	ld.shared.f32 	%f176, [%r117+104];
	fma.rn.f32 	%f470, %f171, %f176, %f165;
	fma.rn.f32 	%f454, %f176, %f173, %f166;
	ld.shared.f32 	%f177, [%r114+672];
	fma.rn.f32 	%f501, %f177, %f175, %f168;
	ld.shared.f32 	%f178, [%r114+1568];
	fma.rn.f32 	%f485, %f178, %f175, %f170;
	ld.shared.f32 	%f179, [%r114+18592];
	fma.rn.f32 	%f469, %f179, %f176, %f172;
	ld.shared.f32 	%f180, [%r114+19488];
	fma.rn.f32 	%f453, %f180, %f176, %f174;
	fma.rn.f32 	%f181, %f167, %f144, %f500;
	fma.rn.f32 	%f182, %f169, %f144, %f484;
	fma.rn.f32 	%f183, %f171, %f149, %f468;
	fma.rn.f32 	%f184, %f173, %f149, %f452;
	fma.rn.f32 	%f185, %f177, %f144, %f499;
	fma.rn.f32 	%f186, %f178, %f144, %f483;
	fma.rn.f32 	%f187, %f179, %f149, %f467;
	fma.rn.f32 	%f188, %f180, %f149, %f451;
	fma.rn.f32 	%f189, %f177, %f161, %f181;
	fma.rn.f32 	%f190, %f161, %f178, %f182;
	fma.rn.f32 	%f191, %f179, %f164, %f183;
	fma.rn.f32 	%f192, %f164, %f180, %f184;
	fma.rn.f32 	%f193, %f146, %f161, %f185;
	ld.shared.f32 	%f194, [%r114+1792];
	fma.rn.f32 	%f195, %f194, %f161, %f186;
	fma.rn.f32 	%f196, %f151, %f164, %f187;
	ld.shared.f32 	%f197, [%r114+19712];
	fma.rn.f32 	%f198, %f197, %f164, %f188;
	fma.rn.f32 	%f500, %f146, %f175, %f189;
	fma.rn.f32 	%f484, %f175, %f194, %f190;
	fma.rn.f32 	%f468, %f151, %f176, %f191;
	fma.rn.f32 	%f452, %f176, %f197, %f192;
	fma.rn.f32 	%f499, %f155, %f175, %f193;
	ld.shared.f32 	%f199, [%r114+2016];
	fma.rn.f32 	%f483, %f199, %f175, %f195;
	fma.rn.f32 	%f467, %f159, %f176, %f196;
	ld.shared.f32 	%f200, [%r114+19936];
	fma.rn.f32 	%f451, %f200, %f176, %f198;
	ld.shared.f32 	%f201, [%r114+2240];
	ld.shared.f32 	%f202, [%r117+12];
	fma.rn.f32 	%f203, %f201, %f202, %f498;
	ld.shared.f32 	%f204, [%r114+3136];
	fma.rn.f32 	%f205, %f204, %f202, %f482;
	ld.shared.f32 	%f206, [%r114+20160];
	ld.shared.f32 	%f207, [%r117+108];
	fma.rn.f32 	%f208, %f206, %f207, %f466;
	ld.shared.f32 	%f209, [%r114+21056];
	fma.rn.f32 	%f210, %f209, %f207, %f450;
	ld.shared.f32 	%f211, [%r114+2464];
	fma.rn.f32 	%f212, %f211, %f202, %f497;
	ld.shared.f32 	%f213, [%r114+3360];
	fma.rn.f32 	%f214, %f213, %f202, %f481;
	ld.shared.f32 	%f215, [%r114+20384];
	fma.rn.f32 	%f216, %f215, %f207, %f465;
	ld.shared.f32 	%f217, [%r114+21280];
	fma.rn.f32 	%f218, %f217, %f207, %f449;
	ld.shared.f32 	%f219, [%r117+16];
	fma.rn.f32 	%f220, %f211, %f219, %f203;
	fma.rn.f32 	%f221, %f219, %f213, %f205;
	ld.shared.f32 	%f222, [%r117+112];
	fma.rn.f32 	%f223, %f215, %f222, %f208;
	fma.rn.f32 	%f224, %f222, %f217, %f210;
	ld.shared.f32 	%f225, [%r114+2688];
	fma.rn.f32 	%f226, %f225, %f219, %f212;
	ld.shared.f32 	%f227, [%r114+3584];
	fma.rn.f32 	%f228, %f227, %f219, %f214;
	ld.shared.f32 	%f229, [%r114+20608];
	fma.rn.f32 	%f230, %f229, %f222, %f216;
	ld.shared.f32 	%f231, [%r114+21504];
	fma.rn.f32 	%f232, %f231, %f222, %f218;
	ld.shared.f32 	%f233, [%r117+20];
	fma.rn.f32 	%f498, %f225, %f233, %f220;
	fma.rn.f32 	%f482, %f233, %f227, %f221;
	ld.shared.f32 	%f234, [%r117+116];
	fma.rn.f32 	%f466, %f229, %f234, %f223;
	fma.rn.f32 	%f450, %f234, %f231, %f224;
	ld.shared.f32 	%f235, [%r114+2912];
	fma.rn.f32 	%f497, %f235, %f233, %f226;
	ld.shared.f32 	%f236, [%r114+3808];
	fma.rn.f32 	%f481, %f236, %f233, %f228;
	ld.shared.f32 	%f237, [%r114+20832];
	fma.rn.f32 	%f465, %f237, %f234, %f230;
	ld.shared.f32 	%f238, [%r114+21728];
	fma.rn.f32 	%f449, %f238, %f234, %f232;
	fma.rn.f32 	%f239, %f225, %f202, %f496;
	fma.rn.f32 	%f240, %f227, %f202, %f480;
	fma.rn.f32 	%f241, %f229, %f207, %f464;
	fma.rn.f32 	%f242, %f231, %f207, %f448;
	fma.rn.f32 	%f243, %f235, %f202, %f495;
	fma.rn.f32 	%f244, %f236, %f202, %f479;
	fma.rn.f32 	%f245, %f237, %f207, %f463;
	fma.rn.f32 	%f246, %f238, %f207, %f447;
	fma.rn.f32 	%f247, %f235, %f219, %f239;
	fma.rn.f32 	%f248, %f219, %f236, %f240;
	fma.rn.f32 	%f249, %f237, %f222, %f241;
	fma.rn.f32 	%f250, %f222, %f238, %f242;
	fma.rn.f32 	%f251, %f204, %f219, %f243;
	ld.shared.f32 	%f252, [%r114+4032];
	fma.rn.f32 	%f253, %f252, %f219, %f244;
	fma.rn.f32 	%f254, %f209, %f222, %f245;
	ld.shared.f32 	%f255, [%r114+21952];
	fma.rn.f32 	%f256, %f255, %f222, %f246;
	fma.rn.f32 	%f496, %f204, %f233, %f247;
	fma.rn.f32 	%f480, %f233, %f252, %f248;
	fma.rn.f32 	%f464, %f209, %f234, %f249;
	fma.rn.f32 	%f448, %f234, %f255, %f250;
	fma.rn.f32 	%f495, %f213, %f233, %f251;
	ld.shared.f32 	%f257, [%r114+4256];
	fma.rn.f32 	%f479, %f257, %f233, %f253;
	fma.rn.f32 	%f463, %f217, %f234, %f254;
	ld.shared.f32 	%f258, [%r114+22176];
	fma.rn.f32 	%f447, %f258, %f234, %f256;
	ld.shared.f32 	%f259, [%r114+4480];
	ld.shared.f32 	%f260, [%r117+24];
	fma.rn.f32 	%f261, %f259, %f260, %f494;
	ld.shared.f32 	%f262, [%r114+5376];
	fma.rn.f32 	%f263, %f262, %f260, %f478;
	ld.shared.f32 	%f264, [%r114+22400];
	ld.shared.f32 	%f265, [%r117+120];
	fma.rn.f32 	%f266, %f264, %f265, %f462;
	ld.shared.f32 	%f267, [%r114+23296];
	fma.rn.f32 	%f268, %f267, %f265, %f446;
	ld.shared.f32 	%f269, [%r114+4704];
	fma.rn.f32 	%f270, %f269, %f260, %f493;
	ld.shared.f32 	%f271, [%r114+5600];
	fma.rn.f32 	%f272, %f271, %f260, %f477;
	ld.shared.f32 	%f273, [%r114+22624];
	fma.rn.f32 	%f274, %f273, %f265, %f461;
	ld.shared.f32 	%f275, [%r114+23520];
	fma.rn.f32 	%f276, %f275, %f265, %f445;
	ld.shared.f32 	%f277, [%r117+28];
	fma.rn.f32 	%f278, %f269, %f277, %f261;
	fma.rn.f32 	%f279, %f277, %f271, %f263;
	ld.shared.f32 	%f280, [%r117+124];
	fma.rn.f32 	%f281, %f273, %f280, %f266;
	fma.rn.f32 	%f282, %f280, %f275, %f268;
	ld.shared.f32 	%f283, [%r114+4928];
	fma.rn.f32 	%f284, %f283, %f277, %f270;
	ld.shared.f32 	%f285, [%r114+5824];
	fma.rn.f32 	%f286, %f285, %f277, %f272;
	ld.shared.f32 	%f287, [%r114+22848];
	fma.rn.f32 	%f288, %f287, %f280, %f274;
	ld.shared.f32 	%f289, [%r114+23744];
	fma.rn.f32 	%f290, %f289, %f280, %f276;
	ld.shared.f32 	%f291, [%r117+32];
	fma.rn.f32 	%f494, %f283, %f291, %f278;
	fma.rn.f32 	%f478, %f291, %f285, %f279;
	ld.shared.f32 	%f292, [%r117+128];
	fma.rn.f32 	%f462, %f287, %f292, %f281;
	fma.rn.f32 	%f446, %f292, %f289, %f282;
	ld.shared.f32 	%f293, [%r114+5152];
	fma.rn.f32 	%f493, %f293, %f291, %f284;
	ld.shared.f32 	%f294, [%r114+6048];
	fma.rn.f32 	%f477, %f294, %f291, %f286;
	ld.shared.f32 	%f295, [%r114+23072];
	fma.rn.f32 	%f461, %f295, %f292, %f288;
	ld.shared.f32 	%f296, [%r114+23968];
	fma.rn.f32 	%f445, %f296, %f292, %f290;
	fma.rn.f32 	%f297, %f283, %f260, %f492;
	fma.rn.f32 	%f298, %f285, %f260, %f476;
	fma.rn.f32 	%f299, %f287, %f265, %f460;
	fma.rn.f32 	%f300, %f289, %f265, %f444;
	fma.rn.f32 	%f301, %f293, %f260, %f491;
	fma.rn.f32 	%f302, %f294, %f260, %f475;
	fma.rn.f32 	%f303, %f295, %f265, %f459;
	fma.rn.f32 	%f304, %f296, %f265, %f443;
	fma.rn.f32 	%f305, %f293, %f277, %f297;
	fma.rn.f32 	%f306, %f277, %f294, %f298;
	fma.rn.f32 	%f307, %f295, %f280, %f299;
	fma.rn.f32 	%f308, %f280, %f296, %f300;
	fma.rn.f32 	%f309, %f262, %f277, %f301;
	ld.shared.f32 	%f310, [%r114+6272];
	fma.rn.f32 	%f311, %f310, %f277, %f302;
	fma.rn.f32 	%f312, %f267, %f280, %f303;
	ld.shared.f32 	%f313, [%r114+24192];
	fma.rn.f32 	%f314, %f313, %f280, %f304;
	fma.rn.f32 	%f492, %f262, %f291, %f305;
	fma.rn.f32 	%f476, %f291, %f310, %f306;
	fma.rn.f32 	%f460, %f267, %f292, %f307;
	fma.rn.f32 	%f444, %f292, %f313, %f308;
	fma.rn.f32 	%f491, %f271, %f291, %f309;
	ld.shared.f32 	%f315, [%r114+6496];
	fma.rn.f32 	%f475, %f315, %f291, %f311;
	fma.rn.f32 	%f459, %f275, %f292, %f312;
	ld.shared.f32 	%f316, [%r114+24416];
	fma.rn.f32 	%f443, %f316, %f292, %f314;
	ld.shared.f32 	%f317, [%r114+6720];
	ld.shared.f32 	%f318, [%r117+36];
	fma.rn.f32 	%f319, %f317, %f318, %f490;
	ld.shared.f32 	%f320, [%r114+7616];
	fma.rn.f32 	%f321, %f320, %f318, %f474;
	ld.shared.f32 	%f322, [%r114+24640];
	ld.shared.f32 	%f323, [%r117+132];
	fma.rn.f32 	%f324, %f322, %f323, %f458;
	ld.shared.f32 	%f325, [%r114+25536];
	fma.rn.f32 	%f326, %f325, %f323, %f442;
	ld.shared.f32 	%f327, [%r114+6944];
	fma.rn.f32 	%f328, %f327, %f318, %f489;
	ld.shared.f32 	%f329, [%r114+7840];
	fma.rn.f32 	%f330, %f329, %f318, %f473;
	ld.shared.f32 	%f331, [%r114+24864];
	fma.rn.f32 	%f332, %f331, %f323, %f457;
	ld.shared.f32 	%f333, [%r114+25760];
	fma.rn.f32 	%f334, %f333, %f323, %f441;
	ld.shared.f32 	%f335, [%r117+40];
	fma.rn.f32 	%f336, %f327, %f335, %f319;
	fma.rn.f32 	%f337, %f335, %f329, %f321;
	ld.shared.f32 	%f338, [%r117+136];
	fma.rn.f32 	%f339, %f331, %f338, %f324;
	fma.rn.f32 	%f340, %f338, %f333, %f326;
	ld.shared.f32 	%f341, [%r114+7168];
	fma.rn.f32 	%f342, %f341, %f335, %f328;
	ld.shared.f32 	%f343, [%r114+8064];
	fma.rn.f32 	%f344, %f343, %f335, %f330;
	ld.shared.f32 	%f345, [%r114+25088];
	fma.rn.f32 	%f346, %f345, %f338, %f332;
	ld.shared.f32 	%f347, [%r114+25984];
	fma.rn.f32 	%f348, %f347, %f338, %f334;
	ld.shared.f32 	%f349, [%r117+44];
	fma.rn.f32 	%f490, %f341, %f349, %f336;
	fma.rn.f32 	%f474, %f349, %f343, %f337;
	ld.shared.f32 	%f350, [%r117+140];
	fma.rn.f32 	%f458, %f345, %f350, %f339;
	fma.rn.f32 	%f442, %f350, %f347, %f340;
	ld.shared.f32 	%f351, [%r114+7392];
	fma.rn.f32 	%f489, %f351, %f349, %f342;
	ld.shared.f32 	%f352, [%r114+8288];
	fma.rn.f32 	%f473, %f352, %f349, %f344;
	ld.shared.f32 	%f353, [%r114+25312];
	fma.rn.f32 	%f457, %f353, %f350, %f346;
	ld.shared.f32 	%f354, [%r114+26208];
	fma.rn.f32 	%f441, %f354, %f350, %f348;
	fma.rn.f32 	%f355, %f341, %f318, %f488;
	fma.rn.f32 	%f356, %f343, %f318, %f472;
	fma.rn.f32 	%f357, %f345, %f323, %f456;
	fma.rn.f32 	%f358, %f347, %f323, %f440;
	fma.rn.f32 	%f359, %f351, %f318, %f487;
	fma.rn.f32 	%f360, %f352, %f318, %f471;
	fma.rn.f32 	%f361, %f353, %f323, %f455;
	fma.rn.f32 	%f362, %f354, %f323, %f439;
	fma.rn.f32 	%f363, %f351, %f335, %f355;
	fma.rn.f32 	%f364, %f335, %f352, %f356;
	fma.rn.f32 	%f365, %f353, %f338, %f357;
	fma.rn.f32 	%f366, %f338, %f354, %f358;
	fma.rn.f32 	%f367, %f320, %f335, %f359;
	ld.shared.f32 	%f368, [%r114+8512];
	fma.rn.f32 	%f369, %f368, %f335, %f360;
	fma.rn.f32 	%f370, %f325, %f338, %f361;
	ld.shared.f32 	%f371, [%r114+26432];
	fma.rn.f32 	%f372, %f371, %f338, %f362;
	fma.rn.f32 	%f488, %f320, %f349, %f363;
	fma.rn.f32 	%f472, %f349, %f368, %f364;
	fma.rn.f32 	%f456, %f325, %f350, %f365;
	fma.rn.f32 	%f440, %f350, %f371, %f366;
	fma.rn.f32 	%f487, %f329, %f349, %f367;
	ld.shared.f32 	%f373, [%r114+8736];
	fma.rn.f32 	%f471, %f373, %f349, %f369;
	fma.rn.f32 	%f455, %f333, %f350, %f370;
	ld.shared.f32 	%f374, [%r114+26656];
	fma.rn.f32 	%f439, %f374, %f350, %f372;
	add.s32 	%r122, %r122, 1;
	setp.ne.s32 	%p25, %r122, 3;
	@%p25 bra 	$L__BB0_1;
	ld.param.u64 	%rd20, [candidate2_param_2];
	setp.gt.u32 	%p26, %r2, 55;
	cvta.to.global.u64 	%rd16, %rd20;
	selp.b32 	%r118, 12544, 0, %p26;
	add.s32 	%r119, %r6, %r118;
	add.s32 	%r120, %r119, %r7;
	add.s32 	%r121, %r120, %r5;
	max.f32 	%f375, %f502, 0f00000000;
	mul.wide.u32 	%rd17, %r121, 4;
	add.s64 	%rd18, %rd16, %rd17;
	st.global.f32 	[%rd18], %f375;
	max.f32 	%f376, %f486, 0f00000000;
	st.global.f32 	[%rd18+896], %f376;
	max.f32 	%f377, %f470, 0f00000000;
	st.global.f32 	[%rd18+100352], %f377;
	max.f32 	%f378, %f454, 0f00000000;
	st.global.f32 	[%rd18+101248], %f378;
	max.f32 	%f379, %f501, 0f00000000;
	st.global.f32 	[%rd18+224], %f379;
	max.f32 	%f380, %f485, 0f00000000;
	st.global.f32 	[%rd18+1120], %f380;
	max.f32 	%f381, %f469, 0f00000000;
	st.global.f32 	[%rd18+100576], %f381;
	max.f32 	%f382, %f453, 0f00000000;
	st.global.f32 	[%rd18+101472], %f382;
	max.f32 	%f383, %f500, 0f00000000;
	st.global.f32 	[%rd18+448], %f383;
	max.f32 	%f384, %f484, 0f00000000;
	st.global.f32 	[%rd18+1344], %f384;
	max.f32 	%f385, %f468, 0f00000000;
	st.global.f32 	[%rd18+100800], %f385;
	max.f32 	%f386, %f452, 0f00000000;
	st.global.f32 	[%rd18+101696], %f386;
	max.f32 	%f387, %f499, 0f00000000;
	st.global.f32 	[%rd18+672], %f387;
	max.f32 	%f388, %f483, 0f00000000;
	st.global.f32 	[%rd18+1568], %f388;
	max.f32 	%f389, %f467, 0f00000000;
	st.global.f32 	[%rd18+101024], %f389;
	max.f32 	%f390, %f451, 0f00000000;
	st.global.f32 	[%rd18+101920], %f390;
	max.f32 	%f391, %f498, 0f00000000;
	st.global.f32 	[%rd18+12544], %f391;
	max.f32 	%f392, %f482, 0f00000000;
	st.global.f32 	[%rd18+13440], %f392;
	max.f32 	%f393, %f466, 0f00000000;
	st.global.f32 	[%rd18+112896], %f393;
	max.f32 	%f394, %f450, 0f00000000;
	st.global.f32 	[%rd18+113792], %f394;
	max.f32 	%f395, %f497, 0f00000000;
	st.global.f32 	[%rd18+12768], %f395;
	max.f32 	%f396, %f481, 0f00000000;
	st.global.f32 	[%rd18+13664], %f396;
	max.f32 	%f397, %f465, 0f00000000;
	st.global.f32 	[%rd18+113120], %f397;
	max.f32 	%f398, %f449, 0f00000000;
	st.global.f32 	[%rd18+114016], %f398;
	max.f32 	%f399, %f496, 0f00000000;
	st.global.f32 	[%rd18+12992], %f399;
	max.f32 	%f400, %f480, 0f00000000;
	st.global.f32 	[%rd18+13888], %f400;
	max.f32 	%f401, %f464, 0f00000000;
	st.global.f32 	[%rd18+113344], %f401;
	max.f32 	%f402, %f448, 0f00000000;
	st.global.f32 	[%rd18+114240], %f402;
	max.f32 	%f403, %f495, 0f00000000;
	st.global.f32 	[%rd18+13216], %f403;
	max.f32 	%f404, %f479, 0f00000000;
	st.global.f32 	[%rd18+14112], %f404;
	max.f32 	%f405, %f463, 0f00000000;
	st.global.f32 	[%rd18+113568], %f405;
	max.f32 	%f406, %f447, 0f00000000;
	st.global.f32 	[%rd18+114464], %f406;
	max.f32 	%f407, %f494, 0f00000000;
	st.global.f32 	[%rd18+25088], %f407;
	max.f32 	%f408, %f478, 0f00000000;
	st.global.f32 	[%rd18+25984], %f408;
	max.f32 	%f409, %f462, 0f00000000;
	st.global.f32 	[%rd18+125440], %f409;
	max.f32 	%f410, %f446, 0f00000000;
	st.global.f32 	[%rd18+126336], %f410;
	max.f32 	%f411, %f493, 0f00000000;
	st.global.f32 	[%rd18+25312], %f411;
	max.f32 	%f412, %f477, 0f00000000;
	st.global.f32 	[%rd18+26208], %f412;
	max.f32 	%f413, %f461, 0f00000000;
	st.global.f32 	[%rd18+125664], %f413;
	max.f32 	%f414, %f445, 0f00000000;
	st.global.f32 	[%rd18+126560], %f414;
	max.f32 	%f415, %f492, 0f00000000;
	st.global.f32 	[%rd18+25536], %f415;
	max.f32 	%f416, %f476, 0f00000000;
	st.global.f32 	[%rd18+26432], %f416;
	max.f32 	%f417, %f460, 0f00000000;
	st.global.f32 	[%rd18+125888], %f417;
	max.f32 	%f418, %f444, 0f00000000;
	st.global.f32 	[%rd18+126784], %f418;
	max.f32 	%f419, %f491, 0f00000000;
	st.global.f32 	[%rd18+25760], %f419;
	max.f32 	%f420, %f475, 0f00000000;
	st.global.f32 	[%rd18+26656], %f420;
	max.f32 	%f421, %f459, 0f00000000;
	st.global.f32 	[%rd18+126112], %f421;
	max.f32 	%f422, %f443, 0f00000000;
	st.global.f32 	[%rd18+127008], %f422;
	max.f32 	%f423, %f490, 0f00000000;
	st.global.f32 	[%rd18+37632], %f423;
	max.f32 	%f424, %f474, 0f00000000;
	st.global.f32 	[%rd18+38528], %f424;
	max.f32 	%f425, %f458, 0f00000000;
	st.global.f32 	[%rd18+137984], %f425;
	max.f32 	%f426, %f442, 0f00000000;
	st.global.f32 	[%rd18+138880], %f426;
	max.f32 	%f427, %f489, 0f00000000;
	st.global.f32 	[%rd18+37856], %f427;
	max.f32 	%f428, %f473, 0f00000000;
	st.global.f32 	[%rd18+38752], %f428;
	max.f32 	%f429, %f457, 0f00000000;
	st.global.f32 	[%rd18+138208], %f429;
	max.f32 	%f430, %f441, 0f00000000;
	st.global.f32 	[%rd18+139104], %f430;
	max.f32 	%f431, %f488, 0f00000000;
	st.global.f32 	[%rd18+38080], %f431;
	max.f32 	%f432, %f472, 0f00000000;
	st.global.f32 	[%rd18+38976], %f432;
	max.f32 	%f433, %f456, 0f00000000;
	st.global.f32 	[%rd18+138432], %f433;
	max.f32 	%f434, %f440, 0f00000000;
	st.global.f32 	[%rd18+139328], %f434;
	max.f32 	%f435, %f487, 0f00000000;
	st.global.f32 	[%rd18+38304], %f435;
	max.f32 	%f436, %f471, 0f00000000;
	st.global.f32 	[%rd18+39200], %f436;
	max.f32 	%f437, %f455, 0f00000000;
	st.global.f32 	[%rd18+138656], %f437;
	max.f32 	%f438, %f439, 0f00000000;
	st.global.f32 	[%rd18+139552], %f438;
	ret;

}


// ===== COMPILED SASS (sm_100) =====

	.target	sm_100

	.elftype	@"ET_EXEC"


//--------------------- .note.nv.tkinfo           --------------------------
	.section	.note.nv.tkinfo,"",@"SHT_NOTE"
	.sectionflags	@"SHF_NOTE_NV_TKINFO"
	.tkinfo
        /*0018*/ 	.word	0x00000002
        /*0030*/ 	.string	""
        /*0030*/ 	.string	"ptxas"
        /*0030*/ 	.string	"Cuda compilation tools, release 13.0, V13.0.88"
        /*0030*/ 	.string	"Build cuda_13.0.r13.0/compiler.36424714_0"
        /*0030*/ 	.string	"-arch sm_100 -m 64 "



//--------------------- .note.nv.cuinfo           --------------------------
	.section	.note.nv.cuinfo,"",@"SHT_NOTE"
	.sectionflags	@"SHF_NOTE_NV_CUINFO"
        /*0018*/ 	.short	0x0002
        /*001a*/ 	.short	0x0064
        /*001c*/ 	.short	0x0082
	.zero		2


//--------------------- .nv.info                  --------------------------
	.section	.nv.info,"",@"SHT_CUDA_INFO"
	.align	4


	//----- nvinfo : EIATTR_REGCOUNT
	.align		4
        /*0000*/ 	.byte	0x04, 0x2f
        /*0002*/ 	.short	(.L_1 - .L_0)
	.align		4
.L_0:
        /*0004*/ 	.word	index@(candidate2)
        /*0008*/ 	.word	0x000000a7


	//----- nvinfo : EIATTR_FRAME_SIZE
	.align		4
.L_1:
        /*000c*/ 	.byte	0x04, 0x11
        /*000e*/ 	.short	(.L_3 - .L_2)
	.align		4
.L_2:
        /*0010*/ 	.word	index@(candidate2)
        /*0014*/ 	.word	0x00000000


	//----- nvinfo : EIATTR_MIN_STACK_SIZE
	.align		4
.L_3:
        /*0018*/ 	.byte	0x04, 0x12
        /*001a*/ 	.short	(.L_5 - .L_4)
	.align		4
.L_4:
        /*001c*/ 	.word	index@(candidate2)
        /*0020*/ 	.word	0x00000000
.L_5:


//--------------------- .nv.compat                --------------------------
	.section	.nv.compat,"",@"SHT_CUDA_COMPAT_INFO"
	.align	4
        /*0000*/ 	.byte	0x02, 0x09, 0x00, 0x00, 0x02, 0x02, 0x01, 0x00, 0x02, 0x05, 0x05, 0x00, 0x03, 0x07, 0x01, 0x01
        /*0010*/ 	.byte	0x02, 0x03, 0x00, 0x00, 0x02, 0x06, 0x01, 0x00, 0x04, 0x0b, 0x08, 0x00, 0x09, 0x00, 0x00, 0x00
        /*0020*/ 	.byte	0x00, 0x00, 0x00, 0x00


//--------------------- .nv.info.candidate2       --------------------------
	.section	.nv.info.candidate2,"",@"SHT_CUDA_INFO"
	.sectionflags	@""
	.align	4


	//----- nvinfo : EIATTR_CUDA_API_VERSION
	.align		4
        /*0000*/ 	.byte	0x04, 0x37
        /*0002*/ 	.short	(.L_7 - .L_6)
.L_6:
        /*0004*/ 	.word	0x00000082


	//----- nvinfo : EIATTR_KPARAM_INFO
	.align		4
.L_7:
        /*0008*/ 	.byte	0x04, 0x17
        /*000a*/ 	.short	(.L_9 - .L_8)
.L_8:
        /*000c*/ 	.word	0x00000000
        /*0010*/ 	.short	0x0002
        /*0012*/ 	.short	0x0010
        /*0014*/ 	.byte	0x00, 0xf5, 0x21, 0x00


	//----- nvinfo : EIATTR_KPARAM_INFO
	.align		4
.L_9:
        /*0018*/ 	.byte	0x04, 0x17
        /*001a*/ 	.short	(.L_11 - .L_10)
.L_10:
        /*001c*/ 	.word	0x00000000
        /*0020*/ 	.short	0x0001
        /*0022*/ 	.short	0x0008
        /*0024*/ 	.byte	0x00, 0xf5, 0x21, 0x00


	//----- nvinfo : EIATTR_KPARAM_INFO
	.align		4
.L_11:
        /*0028*/ 	.byte	0x04, 0x17
        /*002a*/ 	.short	(.L_13 - .L_12)
.L_12:
        /*002c*/ 	.word	0x00000000
        /*0030*/ 	.short	0x0000
        /*0032*/ 	.short	0x0000
        /*0034*/ 	.byte	0x00, 0xf5, 0x21, 0x00


	//----- nvinfo : EIATTR_SPARSE_MMA_MASK
	.align		4
.L_13:
        /*0038*/ 	.byte	0x03, 0x50
        /*003a*/ 	.short	0x0000


	//----- nvinfo : EIATTR_MAXREG_COUNT
	.align		4
        /*003c*/ 	.byte	0x03, 0x1b
        /*003e*/ 	.short	0x00ff


	//----- nvinfo : EIATTR_NUM_BARRIERS
	.align		4
        /*0040*/ 	.byte	0x02, 0x4c
        /*0042*/ 	.byte	0x01
	.zero		1


	//----- nvinfo : EIATTR_MERCURY_ISA_VERSION
	.align		4
        /*0044*/ 	.byte	0x03, 0x5f
        /*0046*/ 	.short	0x0101


	//----- nvinfo : EIATTR_VRC_CTA_INIT_COUNT
	.align		4
        /*0048*/ 	.byte	0x02, 0x4a
	.zero		1
	.zero		1


	//----- nvinfo : EIATTR_EXIT_INSTR_OFFSETS
	.align		4
        /*004c*/ 	.byte	0x04, 0x1c
        /*004e*/ 	.short	(.L_15 - .L_14)


	//   ....[0]....
.L_14:
        /*0050*/ 	.word	0x00013310


	//----- nvinfo : EIATTR_MAX_THREADS
	.align		4
.L_15:
        /*0054*/ 	.byte	0x04, 0x05
        /*0056*/ 	.short	(.L_17 - .L_16)
.L_16:
        /*0058*/ 	.word	0x00000070
        /*005c*/ 	.word	0x00000001
        /*0060*/ 	.word	0x00000001


	//----- nvinfo : EIATTR_CRS_STACK_SIZE
	.align		4
.L_17:
        /*0064*/ 	.byte	0x04, 0x1e
        /*0066*/ 	.short	(.L_19 - .L_18)
.L_18:
        /*0068*/ 	.word	0x00000000


	//----- nvinfo : EIATTR_CBANK_PARAM_SIZE
	.align		4
.L_19:
        /*006c*/ 	.byte	0x03, 0x19
        /*006e*/ 	.short	0x0018


	//----- nvinfo : EIATTR_PARAM_CBANK
	.align		4
        /*0070*/ 	.byte	0x04, 0x0a
        /*0072*/ 	.short	(.L_21 - .L_20)
	.align		4
.L_20:
        /*0074*/ 	.word	index@(.nv.constant0.candidate2)
        /*0078*/ 	.short	0x0380
        /*007a*/ 	.short	0x0018


	//----- nvinfo : EIATTR_SW_WAR
	.align		4
.L_21:
        /*007c*/ 	.byte	0x04, 0x36
        /*007e*/ 	.short	(.L_23 - .L_22)
.L_22:
        /*0080*/ 	.word	0x00000008
.L_23:


//--------------------- .nv.callgraph             --------------------------
	.section	.nv.callgraph,"",@"SHT_CUDA_CALLGRAPH"
	.align	4
	.sectionentsize	8
	.align		4
        /*0000*/ 	.word	0x00000000
	.align		4
        /*0004*/ 	.word	0xffffffff
	.align		4
        /*0008*/ 	.word	0x00000000
	.align		4
        /*000c*/ 	.word	0xfffffffe
	.align		4
        /*0010*/ 	.word	0x00000000
	.align		4
        /*0014*/ 	.word	0xfffffffd
	.align		4
        /*0018*/ 	.word	0x00000000
	.align		4
        /*001c*/ 	.word	0xfffffffc


//--------------------- .text.candidate2          --------------------------
	.section	.text.candidate2,"ax",@progbits
	.align	128
        .global         candidate2
        .type           candidate2,@function
        .size           candidate2,(.L_x_481 - candidate2)
        .other          candidate2,@"STO_CUDA_ENTRY STV_DEFAULT"
candidate2:
.text.candidate2:
[----:B------:R-:W-:Y:S01]  /*0000*/  LDC R1, c[0x0][0x37c] ;  /* 0x0000df00ff017b82 */ /* 0x000fe20000000800 */
[----:B------:R-:W0:Y:S01]  /*0010*/  S2R R0, SR_CTAID.X ;  /* 0x0000000000007919 */ /* 0x000e220000002500 */
[----:B------:R-:W-:-:S06]  /*0020*/  HFMA2 R7, -RZ, RZ, 0, 3.337860107421875e-06 ;  /* 0x00000038ff077431 */ /* 0x000fcc00000001ff */
[----:B------:R-:W1:Y:S01]  /*0030*/  S2UR UR4, SR_CgaCtaId ;  /* 0x00000000000479c3 */ /* 0x000e620000008800 */
[----:B------:R-:W-:Y:S01]  /*0040*/  UMOV UR9, 0x400 ;  /* 0x0000040000097882 */ /* 0x000fe20000000000 */
[----:B------:R-:W2:Y:S01]  /*0050*/  S2R R74, SR_TID.X ;  /* 0x00000000004a7919 */ /* 0x000ea20000002100 */
[----:B------:R-:W3:Y:S01]  /*0060*/  LDCU.64 UR12, c[0x0][0x358] ;  /* 0x00006b00ff0c77ac */ /* 0x000ee20008000a00 */
[----:B------:R-:W-:Y:S01]  /*0070*/  BSSY.RECONVERGENT B0, `(.L_x_0) ;  /* 0x0000034000007945 */ /* 0x000fe20003800200 */
[----:B------:R-:W-:-:S03]  /*0080*/  HFMA2 R108, -RZ, RZ, 0, 0 ;  /* 0x00000000ff6c7431 */ /* 0x000fc600000001ff */
[----:B------:R-:W-:Y:S01]  /*0090*/  BAR.SYNC.DEFER_BLOCKING 0x0 ;  /* 0x0000000000007b1d */ /* 0x000fe20000010000 */
[----:B------:R-:W-:Y:S01]  /*00a0*/  UPRMT UR5, UR5, 0x3340, UR5 ;  /* 0x0000334005057896 */ /* 0x000fe20008000005 */
[----:B------:R-:W-:Y:S01]  /*00b0*/  MOV R110, RZ ;  /* 0x000000ff006e7202 */ /* 0x000fe20000000f00 */
[----:B------:R-:W-:Y:S01]  /*00c0*/  UPRMT UR6, UR6, 0x3340, UR6 ;  /* 0x0000334006067896 */ /* 0x000fe20008000006 */
[----:B------:R-:W-:Y:S01]  /*00d0*/  MOV R106, RZ ;  /* 0x000000ff006a7202 */ /* 0x000fe20000000f00 */
[----:B------:R-:W-:Y:S02]  /*00e0*/  UPRMT UR7, UR7, 0x3340, UR7 ;  /* 0x0000334007077896 */ /* 0x000fe40008000007 */
[----:B------:R-:W-:Y:S02]  /*00f0*/  UPRMT UR8, UR8, 0x3340, UR8 ;  /* 0x0000334008087896 */ /* 0x000fe40008000008 */
[----:B-1----:R-:W-:Y:S01]  /*0100*/  ULEA UR11, UR4, UR9, 0x18 ;  /* 0x00000009040b7291 */ /* 0x002fe2000f8ec0ff */
[----:B0-----:R-:W-:Y:S01]  /*0110*/  IMAD.HI.U32 R15, R0, -0x6db6db6d, RZ ;  /* 0x92492493000f7827 */ /* 0x001fe200078e00ff */
[----:B--2---:R-:W-:-:S04]  /*0120*/  ISETP.GT.U32.AND P0, PT, R74, 0x37, PT ;  /* 0x000000374a00780c */ /* 0x004fc80003f04070 */
[----:B------:R-:W-:Y:S02]  /*0130*/  SHF.R.U32.HI R15, RZ, 0x2, R15 ;  /* 0x00000002ff0f7819 */ /* 0x000fe4000001160f */
[----:B------:R-:W-:Y:S02]  /*0140*/  P2R R2, PR, RZ, 0x1 ;  /* 0x00000001ff027803 */ /* 0x000fe40000000000 */
[----:B------:R-:W-:Y:S01]  /*0150*/  SEL R5, RZ, 0x1, !P0 ;  /* 0x00000001ff057807 */ /* 0x000fe20004000000 */
[----:B------:R-:W-:Y:S01]  /*0160*/  IMAD R73, R15, -0x7, R0 ;  /* 0xfffffff90f497824 */ /* 0x000fe200078e0200 */
[----:B------:R-:W-:Y:S01]  /*0170*/  SEL R7, R7, 0x39, P0 ;  /* 0x0000003907077807 */ /* 0x000fe20000000000 */
[----:B------:R-:W-:Y:S01]  /*0180*/  IMAD R39, R15, 0xc400, RZ ;  /* 0x0000c4000f277824 */ /* 0x000fe200078e02ff */
[----:B------:R-:W-:Y:S02]  /*0190*/  ISETP.GE.U32.AND P1, PT, R74, 0x38, PT ;  /* 0x000000384a00780c */ /* 0x000fe40003f26070 */
[----:B------:R-:W-:-:S02]  /*01a0*/  SHF.L.U32 R0, R73, 0x3, RZ ;  /* 0x0000000349007819 */ /* 0x000fc400000006ff */
[----:B------:R-:W-:Y:S02]  /*01b0*/  IADD3 R3, PT, PT, R74, -0x38, RZ ;  /* 0xffffffc84a037810 */ /* 0x000fe40007ffe0ff */
[C---:B------:R-:W-:Y:S02]  /*01c0*/  IADD3 R2, PT, PT, R0.reuse, 0x2, RZ ;  /* 0x0000000200027810 */ /* 0x040fe40007ffe0ff */
[----:B------:R-:W-:Y:S02]  /*01d0*/  IADD3 R4, PT, PT, R0, 0x4, RZ ;  /* 0x0000000400047810 */ /* 0x000fe40007ffe0ff */
[----:B------:R-:W-:Y:S02]  /*01e0*/  LOP3.LUT P0, RZ, R2, R5, RZ, 0xfc, !PT ;  /* 0x0000000502ff7212 */ /* 0x000fe4000780fcff */
[----:B------:R-:W-:Y:S02]  /*01f0*/  SEL R72, R74, R3, !P1 ;  /* 0x000000034a487207 */ /* 0x000fe40004800000 */
[----:B------:R-:W-:-:S02]  /*0200*/  ISETP.GE.U32.OR P3, PT, R2, R7, !P0 ;  /* 0x000000070200720c */ /* 0x000fc40004766470 */
[----:B------:R-:W-:Y:S02]  /*0210*/  LOP3.LUT P0, RZ, R4, R5, RZ, 0xfc, !PT ;  /* 0x0000000504ff7212 */ /* 0x000fe4000780fcff */
[----:B------:R-:W-:Y:S02]  /*0220*/  ISETP.GT.U32.AND P1, PT, R72, 0x38, PT ;  /* 0x000000384800780c */ /* 0x000fe40003f24070 */
[----:B------:R-:W-:Y:S02]  /*0230*/  ISETP.GE.U32.OR P4, PT, R4, R7, !P0 ;  /* 0x000000070400720c */ /* 0x000fe40004786470 */
[----:B------:R-:W-:Y:S02]  /*0240*/  LOP3.LUT P0, RZ, R0, R5, RZ, 0xfc, !PT ;  /* 0x0000000500ff7212 */ /* 0x000fe4000780fcff */
[----:B------:R-:W-:Y:S02]  /*0250*/  ISETP.EQ.OR P1, PT, R72, RZ, P1 ;  /* 0x000000ff4800720c */ /* 0x000fe40000f22670 */
[----:B------:R-:W-:-:S02]  /*0260*/  ISETP.GE.U32.OR P2, PT, R0, R7, !P0 ;  /* 0x000000070000720c */ /* 0x000fc40004746470 */
[----:B------:R-:W-:Y:S02]  /*0270*/  IADD3 R2, PT, PT, R39, R74, RZ ;  /* 0x0000004a27027210 */ /* 0x000fe40007ffe0ff */
[----:B------:R-:W-:Y:S02]  /*0280*/  P2R R76, PR, RZ, 0x4 ;  /* 0x00000004ff4c7803 */ /* 0x000fe40000000000 */
[----:B------:R-:W-:Y:S01]  /*0290*/  PLOP3.LUT P2, PT, P2, P1, PT, 0xf8, 0x8f ;  /* 0x00000000008f781c */ /* 0x000fe20001743f70 */
[----:B------:R-:W-:Y:S01]  /*02a0*/  IMAD R141, R73, 0x1c0, R2 ;  /* 0x000001c0498d7824 */ /* 0x000fe200078e0202 */
[----:B------:R-:W-:Y:S02]  /*02b0*/  P2R R75, PR, RZ, 0x8 ;  /* 0x00000008ff4b7803 */ /* 0x000fe40000000000 */
[----:B------:R-:W-:Y:S02]  /*02c0*/  P2R R21, PR, RZ, 0x10 ;  /* 0x00000010ff157803 */ /* 0x000fe40000000000 */
[----:B------:R-:W-:-:S02]  /*02d0*/  PLOP3.LUT P3, PT, P3, P1, PT, 0xf8, 0x8f ;  /* 0x00000000008f781c */ /* 0x000fc40001f63f70 */
[----:B------:R-:W-:Y:S02]  /*02e0*/  IADD3 R4, PT, PT, R0, 0x6, RZ ;  /* 0x0000000600047810 */ /* 0x000fe40007ffe0ff */
[----:B------:R-:W-:-:S03]  /*02f0*/  IADD3 R3, PT, PT, R141, -0x39, RZ ;  /* 0xffffffc78d037810 */ /* 0x000fc60007ffe0ff */
[----:B---3--:R-:W-:Y:S06]  /*0300*/  @P2 BRA `(.L_x_1) ;  /* 0x0000000000282947 */ /* 0x008fec0003800000 */
[----:B------:R-:W0:Y:S01]  /*0310*/  LDC.64 R110, c[0x0][0x380] ;  /* 0x0000e000ff6e7b82 */ /* 0x000e220000000a00 */
[----:B------:R-:W-:Y:S01]  /*0320*/  UMOV UR10, 0x3340 ;  /* 0x00003340000a7882 */ /* 0x000fe20000000000 */
[----:B------:R-:W-:Y:S01]  /*0330*/  UMOV UR14, 0x70 ;  /* 0x00000070000e7882 */ /* 0x000fe20000000000 */
[----:B------:R-:W-:Y:S01]  /*0340*/  MOV R2, 0xc40 ;  /* 0x00000c4000027802 */ /* 0x000fe20000000f00 */
[----:B------:R-:W-:-:S04]  /*0350*/  UPRMT UR10, URZ, UR10, UR14 ;  /* 0x0000000aff0a7296 */ /* 0x000fc8000800000e */
[----:B------:R-:W-:-:S06]  /*0360*/  UPRMT UR10, UR10, 0x5410, UR8 ;  /* 0x000054100a0a7896 */ /* 0x000fcc0008000008 */
[----:B------:R-:W-:-:S05]  /*0370*/  IDP.2A.LO.U16.U8 R2, R2, UR10, RZ ;  /* 0x0000000a02027c26 */ /* 0x000fca00080010ff */
[----:B------:R-:W-:-:S05]  /*0380*/  IADD3 R9, PT, PT, R2, R3, RZ ;  /* 0x0000000302097210 */ /* 0x000fca0007ffe0ff */
[----:B0-----:R-:W-:-:S06]  /*0390*/  IMAD.WIDE R110, R9, 0x4, R110 ;  /* 0x00000004096e7825 */ /* 0x001fcc00078e026e */
[----:B------:R0:W5:Y:S02]  /*03a0*/  LDG.E.CONSTANT R110, desc[UR12][R110.64] ;  /* 0x0000000c6e6e7981 */ /* 0x000164000c1e9900 */
.L_x_1:
[----:B------:R-:W-:Y:S05]  /*03b0*/  BSYNC.RECONVERGENT B0 ;  /* 0x0000000000007941 */ /* 0x000fea0003800200 */
.L_x_0:
[----:B------:R-:W-:Y:S04]  /*03c0*/  BSSY.RECONVERGENT B0, `(.L_x_2) ;  /* 0x000000c000007945 */ /* 0x000fe80003800200 */
[----:B------:R-:W-:Y:S05]  /*03d0*/  @P3 BRA `(.L_x_3) ;  /* 0x0000000000283947 */ /* 0x000fea0003800000 */
[----:B------:R-:W1:Y:S01]  /*03e0*/  LDC.64 R108, c[0x0][0x380] ;  /* 0x0000e000ff6c7b82 */ /* 0x000e620000000a00 */
[----:B------:R-:W-:Y:S01]  /*03f0*/  UMOV UR10, 0x3340 ;  /* 0x00003340000a7882 */ /* 0x000fe20000000000 */
[----:B------:R-:W-:Y:S01]  /*0400*/  UMOV UR14, 0x70 ;  /* 0x00000070000e7882 */ /* 0x000fe20000000000 */
[----:B------:R-:W-:Y:S01]  /*0410*/  HFMA2 R2, -RZ, RZ, 5.9604644775390625e-08, 0.0002593994140625 ;  /* 0x00010c40ff027431 */ /* 0x000fe200000001ff */
[----:B------:R-:W-:-:S04]  /*0420*/  UPRMT UR10, URZ, UR10, UR14 ;  /* 0x0000000aff0a7296 */ /* 0x000fc8000800000e */
[----:B------:R-:W-:-:S06]  /*0430*/  UPRMT UR10, UR10, 0x5410, UR7 ;  /* 0x000054100a0a7896 */ /* 0x000fcc0008000007 */
[----:B------:R-:W-:-:S05]  /*0440*/  IDP.2A.LO.U16.U8 R2, R2, UR10, RZ ;  /* 0x0000000a02027c26 */ /* 0x000fca00080010ff */
[----:B------:R-:W-:-:S05]  /*0450*/  IADD3 R9, PT, PT, R2, R3, RZ ;  /* 0x0000000302097210 */ /* 0x000fca0007ffe0ff */
[----:B-1----:R-:W-:-:S06]  /*0460*/  IMAD.WIDE R108, R9, 0x4, R108 ;  /* 0x00000004096c7825 */ /* 0x002fcc00078e026c */
[----:B------:R1:W5:Y:S02]  /*0470*/  LDG.E.CONSTANT R108, desc[UR12][R108.64] ;  /* 0x0000000c6c6c7981 */ /* 0x000364000c1e9900 */
.L_x_3:
[----:B------:R-:W-:Y:S05]  /*0480*/  BSYNC.RECONVERGENT B0 ;  /* 0x0000000000007941 */ /* 0x000fea0003800200 */
.L_x_2:
[----:B------:R-:W-:Y:S01]  /*0490*/  PLOP3.LUT P4, PT, P4, P1, PT, 0xf8, 0x8f ;  /* 0x00000000008f781c */ /* 0x000fe20002783f70 */
[----:B------:R-:W-:-:S12]  /*04a0*/  BSSY.RECONVERGENT B0, `(.L_x_4) ;  /* 0x000000c000007945 */ /* 0x000fd80003800200 */
[----:B------:R-:W-:Y:S05]  /*04b0*/  @P4 BRA `(.L_x_5) ;  /* 0x0000000000284947 */ /* 0x000fea0003800000 */
[----:B------:R-:W2:Y:S01]  /*04c0*/  LDC.64 R106, c[0x0][0x380] ;  /* 0x0000e000ff6a7b82 */ /* 0x000ea20000000a00 */
[----:B------:R-:W-:Y:S01]  /*04d0*/  UMOV UR10, 0x3340 ;  /* 0x00003340000a7882 */ /* 0x000fe20000000000 */
[----:B------:R-:W-:Y:S01]  /*04e0*/  UMOV UR14, 0x70 ;  /* 0x00000070000e7882 */ /* 0x000fe20000000000 */
[----:B------:R-:W-:Y:S01]  /*04f0*/  HFMA2 R2, -RZ, RZ, 1.1920928955078125e-07, 0.0002593994140625 ;  /* 0x00020c40ff027431 */ /* 0x000fe200000001ff */
[----:B------:R-:W-:-:S04]  /*0500*/  UPRMT UR10, URZ, UR10, UR14 ;  /* 0x0000000aff0a7296 */ /* 0x000fc8000800000e */
[----:B------:R-:W-:-:S06]  /*0510*/  UPRMT UR10, UR10, 0x5410, UR6 ;  /* 0x000054100a0a7896 */ /* 0x000fcc0008000006 */
[----:B------:R-:W-:-:S05]  /*0520*/  IDP.2A.LO.U16.U8 R2, R2, UR10, RZ ;  /* 0x0000000a02027c26 */ /* 0x000fca00080010ff */
[----:B------:R-:W-:-:S05]  /*0530*/  IADD3 R9, PT, PT, R2, R3, RZ ;  /* 0x0000000302097210 */ /* 0x000fca0007ffe0ff */
[----:B--2---:R-:W-:-:S06]  /*0540*/  IMAD.WIDE R106, R9, 0x4, R106 ;  /* 0x00000004096a7825 */ /* 0x004fcc00078e026a */
[----:B------:R2:W5:Y:S02]  /*0550*/  LDG.E.CONSTANT R106, desc[UR12][R106.64] ;  /* 0x0000000c6a6a7981 */ /* 0x000564000c1e9900 */
.L_x_5:
[----:B------:R-:W-:Y:S05]  /*0560*/  BSYNC.RECONVERGENT B0 ;  /* 0x0000000000007941 */ /* 0x000fea0003800200 */
.L_x_4:
[C---:B------:R-:W-:Y:S01]  /*0570*/  LOP3.LUT P0, RZ, R4.reuse, R5, RZ, 0xfc, !PT ;  /* 0x0000000504ff7212 */ /* 0x040fe2000780fcff */
[----:B------:R-:W-:Y:S01]  /*0580*/  BSSY.RECONVERGENT B0, `(.L_x_6) ;  /* 0x0000012000007945 */ /* 0x000fe20003800200 */
[----:B------:R-:W-:Y:S01]  /*0590*/  HFMA2 R102, -RZ, RZ, 0, 0 ;  /* 0x00000000ff667431 */ /* 0x000fe200000001ff */
[----:B------:R-:W-:Y:S02]  /*05a0*/  MOV R104, RZ ;  /* 0x000000ff00687202 */ /* 0x000fe40000000f00 */
[----:B------:R-:W-:Y:S02]  /*05b0*/  ISETP.GE.U32.OR P5, PT, R4, R7, !P0 ;  /* 0x000000070400720c */ /* 0x000fe400047a6470 */
[----:B------:R-:W-:Y:S02]  /*05c0*/  IADD3 R2, PT, PT, R0, 0x8, RZ ;  /* 0x0000000800027810 */ /* 0x000fe40007ffe0ff */
[----:B------:R-:W-:Y:S02]  /*05d0*/  P2R R19, PR, RZ, 0x20 ;  /* 0x00000020ff137803 */ /* 0x000fe40000000000 */
[----:B------:R-:W-:-:S13]  /*05e0*/  PLOP3.LUT P5, PT, P5, P1, PT, 0xf8, 0x8f ;  /* 0x00000000008f781c */ /* 0x000fda0002fa3f70 */
[----:B------:R-:W-:Y:S05]  /*05f0*/  @P5 BRA `(.L_x_7) ;  /* 0x0000000000285947 */ /* 0x000fea0003800000 */
[----:B------:R-:W3:Y:S01]  /*0600*/  LDC.64 R104, c[0x0][0x380] ;  /* 0x0000e000ff687b82 */ /* 0x000ee20000000a00 */
[----:B------:R-:W-:Y:S01]  /*0610*/  UMOV UR10, 0x3340 ;  /* 0x00003340000a7882 */ /* 0x000fe20000000000 */
[----:B------:R-:W-:Y:S01]  /*0620*/  UMOV UR14, 0x70 ;  /* 0x00000070000e7882 */ /* 0x000fe20000000000 */
[----:B------:R-:W-:Y:S01]  /*0630*/  MOV R0, 0x30c40 ;  /* 0x00030c4000007802 */ /* 0x000fe20000000f00 */
[----:B------:R-:W-:-:S04]  /*0640*/  UPRMT UR10, URZ, UR10, UR14 ;  /* 0x0000000aff0a7296 */ /* 0x000fc8000800000e */
[----:B------:R-:W-:-:S06]  /*0650*/  UPRMT UR10, UR10, 0x5410, UR5 ;  /* 0x000054100a0a7896 */ /* 0x000fcc0008000005 */
[----:B------:R-:W-:-:S05]  /*0660*/  IDP.2A.LO.U16.U8 R0, R0, UR10, RZ ;  /* 0x0000000a00007c26 */ /* 0x000fca00080010ff */
[----:B------:R-:W-:-:S05]  /*0670*/  IADD3 R9, PT, PT, R0, R3, RZ ;  /* 0x0000000300097210 */ /* 0x000fca0007ffe0ff */
[----:B---3--:R-:W-:-:S06]  /*0680*/  IMAD.WIDE R104, R9, 0x4, R104 ;  /* 0x0000000409687825 */ /* 0x008fcc00078e0268 */
[----:B------:R3:W5:Y:S02]  /*0690*/  LDG.E.CONSTANT R104, desc[UR12][R104.64] ;  /* 0x0000000c68687981 */ /* 0x000764000c1e9900 */
.L_x_7:
[----:B------:R-:W-:Y:S05]  /*06a0*/  BSYNC.RECONVERGENT B0 ;  /* 0x0000000000007941 */ /* 0x000fea0003800200 */
.L_x_6:
[C---:B------:R-:W-:Y:S01]  /*06b0*/  LOP3.LUT P0, RZ, R2.reuse, R5, RZ, 0xfc, !PT ;  /* 0x0000000502ff7212 */ /* 0x040fe2000780fcff */
[----:B------:R-:W-:Y:S01]  /*06c0*/  BSSY.RECONVERGENT B0, `(.L_x_8) ;  /* 0x0000055000007945 */ /* 0x000fe20003800200 */
[----:B------:R-:W-:Y:S01]  /*06d0*/  HFMA2 R98, -RZ, RZ, 0, 0 ;  /* 0x00000000ff627431 */ /* 0x000fe200000001ff */
[----:B------:R-:W-:Y:S01]  /*06e0*/  MOV R100, RZ ;  /* 0x000000ff00647202 */ /* 0x000fe20000000f00 */
[----:B------:R-:W-:Y:S01]  /*06f0*/  HFMA2 R94, -RZ, RZ, 0, 0 ;  /* 0x00000000ff5e7431 */ /* 0x000fe200000001ff */
[----:B------:R-:W-:Y:S01]  /*0700*/  ISETP.GE.U32.OR P0, PT, R2, R7, !P0 ;  /* 0x000000070200720c */ /* 0x000fe20004706470 */
[----:B------:R-:W-:Y:S01]  /*0710*/  HFMA2 R88, -RZ, RZ, 0, 0 ;  /* 0x00000000ff587431 */ /* 0x000fe200000001ff */
[----:B------:R-:W-:Y:S01]  /*0720*/  MOV R96, RZ ;  /* 0x000000ff00607202 */ /* 0x000fe20000000f00 */
[----:B------:R-:W-:Y:S01]  /*0730*/  HFMA2 R84, -RZ, RZ, 0, 0 ;  /* 0x00000000ff547431 */ /* 0x000fe200000001ff */
[----:B------:R-:W-:Y:S01]  /*0740*/  PLOP3.LUT P1, PT, P0, P1, PT, 0xf8, 0x8f ;  /* 0x00000000008f781c */ /* 0x000fe20000723f70 */
[----:B------:R-:W-:Y:S01]  /*0750*/  HFMA2 R80, -RZ, RZ, 0, 0 ;  /* 0x00000000ff507431 */ /* 0x000fe200000001ff */
[----:B------:R-:W-:Y:S01]  /*0760*/  MOV R90, RZ ;  /* 0x000000ff005a7202 */ /* 0x000fe20000000f00 */
        /* <DEDUP_REMOVED lines=35> */
[----:B------:R-:W-:Y:S01]  /*09a0*/  CS2R R12, SRZ ;  /* 0x00000000000c7805 */ /* 0x000fe2000001ff00 */
[----:B------:R-:W-:Y:S01]  /*09b0*/  HFMA2 R130, -RZ, RZ, 0, 0 ;  /* 0x00000000ff827431 */ /* 0x000fe200000001ff */
[----:B------:R-:W-:Y:S01]  /*09c0*/  CS2R R10, SRZ ;  /* 0x00000000000a7805 */ /* 0x000fe2000001ff00 */
[----:B------:R-:W-:Y:S01]  /*09d0*/  HFMA2 R134, -RZ, RZ, 0, 0 ;  /* 0x00000000ff867431 */ /* 0x000fe200000001ff */
[----:B------:R-:W-:Y:S01]  /*09e0*/  CS2R R8, SRZ ;  /* 0x0000000000087805 */ /* 0x000fe2000001ff00 */
        /* <DEDUP_REMOVED lines=17> */
[----:B------:R-:W-:-:S02]  /*0b00*/  MOV R152, RZ ;  /* 0x000000ff00987202 */ /* 0x000fc40000000f00 */
[----:B------:R-:W-:Y:S02]  /*0b10*/  MOV R156, RZ ;  /* 0x000000ff009c7202 */ /* 0x000fe40000000f00 */
[----:B------:R-:W-:Y:S02]  /*0b20*/  MOV R160, RZ ;  /* 0x000000ff00a07202 */ /* 0x000fe40000000f00 */
[----:B------:R-:W-:Y:S02]  /*0b30*/  MOV R164, RZ ;  /* 0x000000ff00a47202 */ /* 0x000fe40000000f00 */
[----:B------:R-:W-:Y:S02]  /*0b40*/  MOV R2, RZ ;  /* 0x000000ff00027202 */ /* 0x000fe40000000f00 */
[----:B------:R-:W-:Y:S01]  /*0b50*/  MOV R6, RZ ;  /* 0x000000ff00067202 */ /* 0x000fe20000000f00 */
[----:B------:R-:W-:Y:S06]  /*0b60*/  @P1 BRA `(.L_x_9) ;  /* 0x0000000000281947 */ /* 0x000fec0003800000 */
[----:B------:R-:W4:Y:S01]  /*0b70*/  LDC.64 R92, c[0x0][0x380] ;  /* 0x0000e000ff5c7b82 */ /* 0x000f220000000a00 */
[----:B------:R-:W-:Y:S01]  /*0b80*/  UMOV UR10, 0x3340 ;  /* 0x00003340000a7882 */ /* 0x000fe20000000000 */
[----:B------:R-:W-:Y:S01]  /*0b90*/  UMOV UR14, 0x70 ;  /* 0x00000070000e7882 */ /* 0x000fe20000000000 */
[----:B------:R-:W-:Y:S01]  /*0ba0*/  MOV R38, 0x40c40 ;  /* 0x00040c4000267802 */ /* 0x000fe20000000f00 */
[----:B------:R-:W-:-:S04]  /*0bb0*/  UPRMT UR10, URZ, UR10, UR14 ;  /* 0x0000000aff0a7296 */ /* 0x000fc8000800000e */
[----:B------:R-:W-:-:S06]  /*0bc0*/  UPRMT UR10, UR10, 0x5410, UR8 ;  /* 0x000054100a0a7896 */ /* 0x000fcc0008000008 */
[----:B------:R-:W-:-:S05]  /*0bd0*/  IDP.2A.LO.U16.U8 R38, R38, UR10, RZ ;  /* 0x0000000a26267c26 */ /* 0x000fca00080010ff */
[----:B------:R-:W-:-:S05]  /*0be0*/  IADD3 R5, PT, PT, R38, R3, RZ ;  /* 0x0000000326057210 */ /* 0x000fca0007ffe0ff */
[----:B----4-:R-:W-:-:S05]  /*0bf0*/  IMAD.WIDE R92, R5, 0x4, R92 ;  /* 0x00000004055c7825 */ /* 0x010fca00078e025c */
[----:B------:R4:W5:Y:S02]  /*0c00*/  LDG.E.CONSTANT R112, desc[UR12][R92.64] ;  /* 0x0000000c5c707981 */ /* 0x000964000c1e9900 */
.L_x_9:
[----:B------:R-:W-:Y:S05]  /*0c10*/  BSYNC.RECONVERGENT B0 ;  /* 0x0000000000007941 */ /* 0x000fea0003800200 */
.L_x_8:
[----:B------:R-:W-:Y:S04]  /*0c20*/  BSSY.RECONVERGENT B0, `(.L_x_10) ;  /* 0x000000d000007945 */ /* 0x000fe80003800200 */
[----:B------:R-:W-:Y:S05]  /*0c30*/  @P2 BRA `(.L_x_11) ;  /* 0x00000000002c2947 */ /* 0x000fea0003800000 */
[----:B----4-:R-:W4:Y:S01]  /*0c40*/  LDC.64 R92, c[0x0][0x380] ;  /* 0x0000e000ff5c7b82 */ /* 0x010f220000000a00 */
[----:B------:R-:W-:Y:S01]  /*0c50*/  UMOV UR10, 0x1 ;  /* 0x00000001000a7882 */ /* 0x000fe20000000000 */
[----:B------:R-:W-:Y:S01]  /*0c60*/  UMOV UR14, 0x3340 ;  /* 0x00003340000e7882 */ /* 0x000fe20000000000 */
[----:B------:R-:W-:Y:S01]  /*0c70*/  UMOV UR15, 0x70 ;  /* 0x00000070000f7882 */ /* 0x000fe20000000000 */
[----:B------:R-:W-:Y:S01]  /*0c80*/  HFMA2 R38, -RZ, RZ, 0, 0.0002593994140625 ;  /* 0x00000c40ff267431 */ /* 0x000fe200000001ff */
[----:B------:R-:W-:-:S04]  /*0c90*/  UPRMT UR10, UR10, UR14, UR15 ;  /* 0x0000000e0a0a7296 */ /* 0x000fc8000800000f */
[----:B------:R-:W-:-:S06]  /*0ca0*/  UPRMT UR10, UR10, 0x5410, UR7 ;  /* 0x000054100a0a7896 */ /* 0x000fcc0008000007 */
[----:B------:R-:W-:-:S05]  /*0cb0*/  IDP.2A.LO.U16.U8 R38, R38, UR10, RZ ;  /* 0x0000000a26267c26 */ /* 0x000fca00080010ff */
[----:B------:R-:W-:-:S05]  /*0cc0*/  IADD3 R5, PT, PT, R38, R3, RZ ;  /* 0x0000000326057210 */ /* 0x000fca0007ffe0ff */
[----:B----4-:R-:W-:-:S05]  /*0cd0*/  IMAD.WIDE R92, R5, 0x4, R92 ;  /* 0x00000004055c7825 */ /* 0x010fca00078e025c */
[----:B------:R4:W5:Y:S02]  /*0ce0*/  LDG.E.CONSTANT R102, desc[UR12][R92.64] ;  /* 0x0000000c5c667981 */ /* 0x000964000c1e9900 */
.L_x_11:
[----:B------:R-:W-:Y:S05]  /*0cf0*/  BSYNC.RECONVERGENT B0 ;  /* 0x0000000000007941 */ /* 0x000fea0003800200 */
.L_x_10:
[----:B------:R-:W-:Y:S04]  /*0d00*/  BSSY.RECONVERGENT B0, `(.L_x_12) ;  /* 0x000000d000007945 */ /* 0x000fe80003800200 */
[----:B------:R-:W-:Y:S05]  /*0d10*/  @P3 BRA `(.L_x_13) ;  /* 0x00000000002c3947 */ /* 0x000fea0003800000 */
[----:B----4-:R-:W4:Y:S01]  /*0d20*/  LDC.64 R92, c[0x0][0x380] ;  /* 0x0000e000ff5c7b82 */ /* 0x010f220000000a00 */
[----:B------:R-:W-:Y:S01]  /*0d30*/  UMOV UR10, 0x1 ;  /* 0x00000001000a7882 */ /* 0x000fe20000000000 */
[----:B------:R-:W-:Y:S01]  /*0d40*/  UMOV UR14, 0x3340 ;  /* 0x00003340000e7882 */ /* 0x000fe20000000000 */
[----:B------:R-:W-:Y:S01]  /*0d50*/  UMOV UR15, 0x70 ;  /* 0x00000070000f7882 */ /* 0x000fe20000000000 */
[----:B------:R-:W-:Y:S01]  /*0d60*/  HFMA2 R38, -RZ, RZ, 5.9604644775390625e-08, 0.0002593994140625 ;  /* 0x00010c40ff267431 */ /* 0x000fe200000001ff */
[----:B------:R-:W-:-:S04]  /*0d70*/  UPRMT UR10, UR10, UR14, UR15 ;  /* 0x0000000e0a0a7296 */ /* 0x000fc8000800000f */
[----:B------:R-:W-:-:S06]  /*0d80*/  UPRMT UR10, UR10, 0x5410, UR6 ;  /* 0x000054100a0a7896 */ /* 0x000fcc0008000006 */
[----:B------:R-:W-:-:S05]  /*0d90*/  IDP.2A.LO.U16.U8 R38, R38, UR10, RZ ;  /* 0x0000000a26267c26 */ /* 0x000fca00080010ff */
[----:B------:R-:W-:-:S05]  /*0da0*/  IADD3 R5, PT, PT, R38, R3, RZ ;  /* 0x0000000326057210 */ /* 0x000fca0007ffe0ff */
[----:B----4-:R-:W-:-:S05]  /*0db0*/  IMAD.WIDE R92, R5, 0x4, R92 ;  /* 0x00000004055c7825 */ /* 0x010fca00078e025c */
[----:B------:R4:W5:Y:S02]  /*0dc0*/  LDG.E.CONSTANT R100, desc[UR12][R92.64] ;  /* 0x0000000c5c647981 */ /* 0x000964000c1e9900 */
.L_x_13:
[----:B------:R-:W-:Y:S05]  /*0dd0*/  BSYNC.RECONVERGENT B0 ;  /* 0x0000000000007941 */ /* 0x000fea0003800200 */
.L_x_12:
[----:B------:R-:W-:Y:S04]  /*0de0*/  BSSY.RECONVERGENT B0, `(.L_x_14) ;  /* 0x000000d000007945 */ /* 0x000fe80003800200 */
[----:B------:R-:W-:Y:S05]  /*0df0*/  @P4 BRA `(.L_x_15) ;  /* 0x00000000002c4947 */ /* 0x000fea0003800000 */
[----:B----4-:R-:W4:Y:S01]  /*0e00*/  LDC.64 R92, c[0x0][0x380] ;  /* 0x0000e000ff5c7b82 */ /* 0x010f220000000a00 */
[----:B------:R-:W-:Y:S01]  /*0e10*/  UMOV UR10, 0x1 ;  /* 0x00000001000a7882 */ /* 0x000fe20000000000 */
[----:B------:R-:W-:Y:S01]  /*0e20*/  UMOV UR14, 0x3340 ;  /* 0x00003340000e7882 */ /* 0x000fe20000000000 */
[----:B------:R-:W-:Y:S01]  /*0e30*/  UMOV UR15, 0x70 ;  /* 0x00000070000f7882 */ /* 0x000fe20000000000 */
[----:B------:R-:W-:Y:S01]  /*0e40*/  HFMA2 R38, -RZ, RZ, 1.1920928955078125e-07, 0.0002593994140625 ;  /* 0x00020c40ff267431 */ /* 0x000fe200000001ff */
[----:B------:R-:W-:-:S04]  /*0e50*/  UPRMT UR10, UR10, UR14, UR15 ;  /* 0x0000000e0a0a7296 */ /* 0x000fc8000800000f */
[----:B------:R-:W-:-:S06]  /*0e60*/  UPRMT UR10, UR10, 0x5410, UR5 ;  /* 0x000054100a0a7896 */ /* 0x000fcc0008000005 */
[----:B------:R-:W-:-:S05]  /*0e70*/  IDP.2A.LO.U16.U8 R38, R38, UR10, RZ ;  /* 0x0000000a26267c26 */ /* 0x000fca00080010ff */
[----:B------:R-:W-:-:S05]  /*0e80*/  IADD3 R5, PT, PT, R38, R3, RZ ;  /* 0x0000000326057210 */ /* 0x000fca0007ffe0ff */
[----:B----4-:R-:W-:-:S05]  /*0e90*/  IMAD.WIDE R92, R5, 0x4, R92 ;  /* 0x00000004055c7825 */ /* 0x010fca00078e025c */
[----:B------:R4:W5:Y:S02]  /*0ea0*/  LDG.E.CONSTANT R98, desc[UR12][R92.64] ;  /* 0x0000000c5c627981 */ /* 0x000964000c1e9900 */
.L_x_15:
[----:B------:R-:W-:Y:S05]  /*0eb0*/  BSYNC.RECONVERGENT B0 ;  /* 0x0000000000007941 */ /* 0x000fea0003800200 */
.L_x_14:
[----:B------:R-:W-:Y:S04]  /*0ec0*/  BSSY.RECONVERGENT B0, `(.L_x_16) ;  /* 0x000000d000007945 */ /* 0x000fe80003800200 */
[----:B------:R-:W-:Y:S05]  /*0ed0*/  @P5 BRA `(.L_x_17) ;  /* 0x00000000002c5947 */ /* 0x000fea0003800000 */
[----:B----4-:R-:W4:Y:S01]  /*0ee0*/  LDC.64 R92, c[0x0][0x380] ;  /* 0x0000e000ff5c7b82 */ /* 0x010f220000000a00 */
[----:B------:R-:W-:Y:S01]  /*0ef0*/  UMOV UR10, 0x1 ;  /* 0x00000001000a7882 */ /* 0x000fe20000000000 */
[----:B------:R-:W-:Y:S01]  /*0f00*/  UMOV UR14, 0x3340 ;  /* 0x00003340000e7882 */ /* 0x000fe20000000000 */
[----:B------:R-:W-:Y:S01]  /*0f10*/  UMOV UR15, 0x70 ;  /* 0x00000070000f7882 */ /* 0x000fe20000000000 */
[----:B------:R-:W-:Y:S01]  /*0f20*/  HFMA2 R38, -RZ, RZ, 1.78813934326171875e-07, 0.0002593994140625 ;  /* 0x00030c40ff267431 */ /* 0x000fe200000001ff */
[----:B------:R-:W-:-:S04]  /*0f30*/  UPRMT UR10, UR10, UR14, UR15 ;  /* 0x0000000e0a0a7296 */ /* 0x000fc8000800000f */
[----:B------:R-:W-:-:S06]  /*0f40*/  UPRMT UR10, UR10, 0x5410, UR8 ;  /* 0x000054100a0a7896 */ /* 0x000fcc0008000008 */
[----:B------:R-:W-:-:S05]  /*0f50*/  IDP.2A.LO.U16.U8 R38, R38, UR10, RZ ;  /* 0x0000000a26267c26 */ /* 0x000fca00080010ff */
[----:B------:R-:W-:-:S05]  /*0f60*/  IADD3 R5, PT, PT, R38, R3, RZ ;  /* 0x0000000326057210 */ /* 0x000fca0007ffe0ff */
[----:B----4-:R-:W-:-:S05]  /*0f70*/  IMAD.WIDE R92, R5, 0x4, R92 ;  /* 0x00000004055c7825 */ /* 0x010fca00078e025c */
[----:B------:R4:W5:Y:S02]  /*0f80*/  LDG.E.CONSTANT R96, desc[UR12][R92.64] ;  /* 0x0000000c5c607981 */ /* 0x000964000c1e9900 */
.L_x_17:
[----:B------:R-:W-:Y:S05]  /*0f90*/  BSYNC.RECONVERGENT B0 ;  /* 0x0000000000007941 */ /* 0x000fea0003800200 */
.L_x_16:
[----:B------:R-:W-:Y:S04]  /*0fa0*/  BSSY.RECONVERGENT B0, `(.L_x_18) ;  /* 0x000000d000007945 */ /* 0x000fe80003800200 */
[----:B------:R-:W-:Y:S05]  /*0fb0*/  @P1 BRA `(.L_x_19) ;  /* 0x00000000002c1947 */ /* 0x000fea0003800000 */
[----:B----4-:R-:W4:Y:S01]  /*0fc0*/  LDC.64 R92, c[0x0][0x380] ;  /* 0x0000e000ff5c7b82 */ /* 0x010f220000000a00 */
[----:B------:R-:W-:Y:S01]  /*0fd0*/  UMOV UR10, 0x1 ;  /* 0x00000001000a7882 */ /* 0x000fe20000000000 */
[----:B------:R-:W-:Y:S01]  /*0fe0*/  UMOV UR14, 0x3340 ;  /* 0x00003340000e7882 */ /* 0x000fe20000000000 */
[----:B------:R-:W-:Y:S01]  /*0ff0*/  UMOV UR15, 0x70 ;  /* 0x00000070000f7882 */ /* 0x000fe20000000000 */
[----:B------:R-:W-:Y:S01]  /*1000*/  HFMA2 R38, -RZ, RZ, 2.384185791015625e-07, 0.0002593994140625 ;  /* 0x00040c40ff267431 */ /* 0x000fe200000001ff */
[----:B------:R-:W-:-:S04]  /*1010*/  UPRMT UR10, UR10, UR14, UR15 ;  /* 0x0000000e0a0a7296 */ /* 0x000fc8000800000f */
[----:B------:R-:W-:-:S06]  /*1020*/  UPRMT UR10, UR10, 0x5410, UR7 ;  /* 0x000054100a0a7896 */ /* 0x000fcc0008000007 */
[----:B------:R-:W-:-:S05]  /*1030*/  IDP.2A.LO.U16.U8 R38, R38, UR10, RZ ;  /* 0x0000000a26267c26 */ /* 0x000fca00080010ff */
[----:B------:R-:W-:-:S05]  /*1040*/  IADD3 R5, PT, PT, R38, R3, RZ ;  /* 0x0000000326057210 */ /* 0x000fca0007ffe0ff */
[----:B----4-:R-:W-:-:S05]  /*1050*/  IMAD.WIDE R92, R5, 0x4, R92 ;  /* 0x00000004055c7825 */ /* 0x010fca00078e025c */
[----:B------:R4:W5:Y:S02]  /*1060*/  LDG.E.CONSTANT R94, desc[UR12][R92.64] ;  /* 0x0000000c5c5e7981 */ /* 0x000964000c1e9900 */
.L_x_19:
[----:B------:R-:W-:Y:S05]  /*1070*/  BSYNC.RECONVERGENT B0 ;  /* 0x0000000000007941 */ /* 0x000fea0003800200 */
.L_x_18:
[----:B------:R-:W-:Y:S04]  /*1080*/  BSSY.RECONVERGENT B0, `(.L_x_20) ;  /* 0x000000d000007945 */ /* 0x000fe80003800200 */
[----:B------:R-:W-:Y:S05]  /*1090*/  @P2 BRA `(.L_x_21) ;  /* 0x00000000002c2947 */ /* 0x000fea0003800000 */
[----:B------:R-:W0:Y:S01]  /*10a0*/  LDC.64 R90, c[0x0][0x380] ;  /* 0x0000e000ff5a7b82 */ /* 0x000e220000000a00 */
        /* <DEDUP_REMOVED lines=8> */
[----:B0-----:R-:W-:-:S06]  /*1130*/  IMAD.WIDE R90, R5, 0x4, R90 ;  /* 0x00000004055a7825 */ /* 0x001fcc00078e025a */
[----:B------:R0:W5:Y:S02]  /*1140*/  LDG.E.CONSTANT R90, desc[UR12][R90.64] ;  /* 0x0000000c5a5a7981 */ /* 0x000164000c1e9900 */
.L_x_21:
[----:B------:R-:W-:Y:S05]  /*1150*/  BSYNC.RECONVERGENT B0 ;  /* 0x0000000000007941 */ /* 0x000fea0003800200 */
.L_x_20:
[----:B------:R-:W-:Y:S04]  /*1160*/  BSSY.RECONVERGENT B0, `(.L_x_22) ;  /* 0x000000d000007945 */ /* 0x000fe80003800200 */
[----:B------:R-:W-:Y:S05]  /*1170*/  @P3 BRA `(.L_x_23) ;  /* 0x00000000002c3947 */ /* 0x000fea0003800000 */
[----:B------:R-:W0:Y:S01]  /*1180*/  LDC.64 R88, c[0x0][0x380] ;  /* 0x0000e000ff587b82 */ /* 0x000e220000000a00 */
        /* <DEDUP_REMOVED lines=8> */
[----:B0-----:R-:W-:-:S06]  /*1210*/  IMAD.WIDE R88, R5, 0x4, R88 ;  /* 0x0000000405587825 */ /* 0x001fcc00078e0258 */
[----:B------:R0:W5:Y:S02]  /*1220*/  LDG.E.CONSTANT R88, desc[UR12][R88.64] ;  /* 0x0000000c58587981 */ /* 0x000164000c1e9900 */
.L_x_23:
[----:B------:R-:W-:Y:S05]  /*1230*/  BSYNC.RECONVERGENT B0 ;  /* 0x0000000000007941 */ /* 0x000fea0003800200 */
.L_x_22:
[----:B------:R-:W-:Y:S04]  /*1240*/  BSSY.RECONVERGENT B0, `(.L_x_24) ;  /* 0x000000d000007945 */ /* 0x000fe80003800200 */
[----:B------:R-:W-:Y:S05]  /*1250*/  @P4 BRA `(.L_x_25) ;  /* 0x00000000002c4947 */ /* 0x000fea0003800000 */
[----:B------:R-:W0:Y:S01]  /*1260*/  LDC.64 R86, c[0x0][0x380] ;  /* 0x0000e000ff567b82 */ /* 0x000e220000000a00 */
        /* <DEDUP_REMOVED lines=8> */
[----:B0-----:R-:W-:-:S06]  /*12f0*/  IMAD.WIDE R86, R5, 0x4, R86 ;  /* 0x0000000405567825 */ /* 0x001fcc00078e0256 */
[----:B------:R0:W5:Y:S02]  /*1300*/  LDG.E.CONSTANT R86, desc[UR12][R86.64] ;  /* 0x0000000c56567981 */ /* 0x000164000c1e9900 */
.L_x_25:
[----:B------:R-:W-:Y:S05]  /*1310*/  BSYNC.RECONVERGENT B0 ;  /* 0x0000000000007941 */ /* 0x000fea0003800200 */
.L_x_24:
[----:B------:R-:W-:Y:S04]  /*1320*/  BSSY.RECONVERGENT B0, `(.L_x_26) ;  /* 0x000000d000007945 */ /* 0x000fe80003800200 */
[----:B------:R-:W-:Y:S05]  /*1330*/  @P5 BRA `(.L_x_27) ;  /* 0x00000000002c5947 */ /* 0x000fea0003800000 */
[----:B------:R-:W0:Y:S01]  /*1340*/  LDC.64 R84, c[0x0][0x380] ;  /* 0x0000e000ff547b82 */ /* 0x000e220000000a00 */
        /* <DEDUP_REMOVED lines=8> */
[----:B0-----:R-:W-:-:S06]  /*13d0*/  IMAD.WIDE R84, R5, 0x4, R84 ;  /* 0x0000000405547825 */ /* 0x001fcc00078e0254 */
[----:B------:R0:W5:Y:S02]  /*13e0*/  LDG.E.CONSTANT R84, desc[UR12][R84.64] ;  /* 0x0000000c54547981 */ /* 0x000164000c1e9900 */
.L_x_27:
[----:B------:R-:W-:Y:S05]  /*13f0*/  BSYNC.RECONVERGENT B0 ;  /* 0x0000000000007941 */ /* 0x000fea0003800200 */
.L_x_26:
[----:B------:R-:W-:Y:S04]  /*1400*/  BSSY.RECONVERGENT B0, `(.L_x_28) ;  /* 0x000000d000007945 */ /* 0x000fe80003800200 */
[----:B------:R-:W-:Y:S05]  /*1410*/  @P1 BRA `(.L_x_29) ;  /* 0x00000000002c1947 */ /* 0x000fea0003800000 */
[----:B------:R-:W0:Y:S01]  /*1420*/  LDC.64 R82, c[0x0][0x380] ;  /* 0x0000e000ff527b82 */ /* 0x000e220000000a00 */
        /* <DEDUP_REMOVED lines=8> */
[----:B0-----:R-:W-:-:S06]  /*14b0*/  IMAD.WIDE R82, R5, 0x4, R82 ;  /* 0x0000000405527825 */ /* 0x001fcc00078e0252 */
[----:B------:R0:W5:Y:S02]  /*14c0*/  LDG.E.CONSTANT R82, desc[UR12][R82.64] ;  /* 0x0000000c52527981 */ /* 0x000164000c1e9900 */
.L_x_29:
[----:B------:R-:W-:Y:S05]  /*14d0*/  BSYNC.RECONVERGENT B0 ;  /* 0x0000000000007941 */ /* 0x000fea0003800200 */
.L_x_28:
        /* <DEDUP_REMOVED lines=13> */
.L_x_31:
[----:B------:R-:W-:Y:S05]  /*15b0*/  BSYNC.RECONVERGENT B0 ;  /* 0x0000000000007941 */ /* 0x000fea0003800200 */
.L_x_30:
        /* <DEDUP_REMOVED lines=13> */
.L_x_33:
[----:B------:R-:W-:Y:S05]  /*1690*/  BSYNC.RECONVERGENT B0 ;  /* 0x0000000000007941 */ /* 0x000fea0003800200 */
.L_x_32:
        /* <DEDUP_REMOVED lines=13> */
.L_x_35:
[----:B------:R-:W-:Y:S05]  /*1770*/  BSYNC.RECONVERGENT B0 ;  /* 0x0000000000007941 */ /* 0x000fea0003800200 */
.L_x_34:
        /* <DEDUP_REMOVED lines=13> */
.L_x_37:
[----:B------:R-:W-:Y:S05]  /*1850*/  BSYNC.RECONVERGENT B0 ;  /* 0x0000000000007941 */ /* 0x000fea0003800200 */
.L_x_36:
        /* <DEDUP_REMOVED lines=13> */
.L_x_39:
[----:B------:R-:W-:Y:S05]  /*1930*/  BSYNC.RECONVERGENT B0 ;  /* 0x0000000000007941 */ /* 0x000fea0003800200 */
.L_x_38:
        /* <DEDUP_REMOVED lines=13> */
.L_x_41:
[----:B------:R-:W-:Y:S05]  /*1a10*/  BSYNC.RECONVERGENT B0 ;  /* 0x0000000000007941 */ /* 0x000fea0003800200 */
.L_x_40:
        /* <DEDUP_REMOVED lines=13> */
.L_x_43:
[----:B------:R-:W-:Y:S05]  /*1af0*/  BSYNC.RECONVERGENT B0 ;  /* 0x0000000000007941 */ /* 0x000fea0003800200 */
.L_x_42:
        /* <DEDUP_REMOVED lines=13> */
.L_x_45:
[----:B------:R-:W-:Y:S05]  /*1bd0*/  BSYNC.RECONVERGENT B0 ;  /* 0x0000000000007941 */ /* 0x000fea0003800200 */
.L_x_44:
        /* <DEDUP_REMOVED lines=13> */
.L_x_47:
[----:B------:R-:W-:Y:S05]  /*1cb0*/  BSYNC.RECONVERGENT B0 ;  /* 0x0000000000007941 */ /* 0x000fea0003800200 */
.L_x_46:
        /* <DEDUP_REMOVED lines=13> */
.L_x_49:
[----:B------:R-:W-:Y:S05]  /*1d90*/  BSYNC.RECONVERGENT B0 ;  /* 0x0000000000007941 */ /* 0x000fea0003800200 */
.L_x_48:
        /* <DEDUP_REMOVED lines=13> */
.L_x_51:
[----:B------:R-:W-:Y:S05]  /*1e70*/  BSYNC.RECONVERGENT B0 ;  /* 0x0000000000007941 */ /* 0x000fea0003800200 */
.L_x_50:
        /* <DEDUP_REMOVED lines=13> */
.L_x_53:
[----:B------:R-:W-:Y:S05]  /*1f50*/  BSYNC.RECONVERGENT B0 ;  /* 0x0000000000007941 */ /* 0x000fea0003800200 */
.L_x_52:
        /* <DEDUP_REMOVED lines=13> */
.L_x_55:
[----:B------:R-:W-:Y:S05]  /*2030*/  BSYNC.RECONVERGENT B0 ;  /* 0x0000000000007941 */ /* 0x000fea0003800200 */
.L_x_54:
        /* <DEDUP_REMOVED lines=13> */
.L_x_57:
[----:B------:R-:W-:Y:S05]  /*2110*/  BSYNC.RECONVERGENT B0 ;  /* 0x0000000000007941 */ /* 0x000fea0003800200 */
.L_x_56:
        /* <DEDUP_REMOVED lines=13> */
.L_x_59:
[----:B------:R-:W-:Y:S05]  /*21f0*/  BSYNC.RECONVERGENT B0 ;  /* 0x0000000000007941 */ /* 0x000fea0003800200 */
.L_x_58:
        /* <DEDUP_REMOVED lines=13> */
.L_x_61:
[----:B------:R-:W-:Y:S05]  /*22d0*/  BSYNC.RECONVERGENT B0 ;  /* 0x0000000000007941 */ /* 0x000fea0003800200 */
.L_x_60:
        /* <DEDUP_REMOVED lines=13> */
.L_x_63:
[----:B------:R-:W-:Y:S05]  /*23b0*/  BSYNC.RECONVERGENT B0 ;  /* 0x0000000000007941 */ /* 0x000fea0003800200 */
.L_x_62:
        /* <DEDUP_REMOVED lines=13> */
.L_x_65:
[----:B------:R-:W-:Y:S05]  /*2490*/  BSYNC.RECONVERGENT B0 ;  /* 0x0000000000007941 */ /* 0x000fea0003800200 */
.L_x_64:
        /* <DEDUP_REMOVED lines=13> */
.L_x_67:
[----:B------:R-:W-:Y:S05]  /*2570*/  BSYNC.RECONVERGENT B0 ;  /* 0x0000000000007941 */ /* 0x000fea0003800200 */
.L_x_66:
        /* <DEDUP_REMOVED lines=13> */
.L_x_69:
[----:B------:R-:W-:Y:S05]  /*2650*/  BSYNC.RECONVERGENT B0 ;  /* 0x0000000000007941 */ /* 0x000fea0003800200 */
.L_x_68:
        /* <DEDUP_REMOVED lines=13> */
.L_x_71:
[----:B------:R-:W-:Y:S05]  /*2730*/  BSYNC.RECONVERGENT B0 ;  /* 0x0000000000007941 */ /* 0x000fea0003800200 */
.L_x_70:
        /* <DEDUP_REMOVED lines=13> */
.L_x_73:
[----:B------:R-:W-:Y:S05]  /*2810*/  BSYNC.RECONVERGENT B0 ;  /* 0x0000000000007941 */ /* 0x000fea0003800200 */
.L_x_72:
        /* <DEDUP_REMOVED lines=13> */
.L_x_75:
[----:B------:R-:W-:Y:S05]  /*28f0*/  BSYNC.RECONVERGENT B0 ;  /* 0x0000000000007941 */ /* 0x000fea0003800200 */
.L_x_74:
        /* <DEDUP_REMOVED lines=13> */
.L_x_77:
[----:B------:R-:W-:Y:S05]  /*29d0*/  BSYNC.RECONVERGENT B0 ;  /* 0x0000000000007941 */ /* 0x000fea0003800200 */
.L_x_76:
        /* <DEDUP_REMOVED lines=13> */
.L_x_79:
[----:B------:R-:W-:Y:S05]  /*2ab0*/  BSYNC.RECONVERGENT B0 ;  /* 0x0000000000007941 */ /* 0x000fea0003800200 */
.L_x_78:
        /* <DEDUP_REMOVED lines=13> */
.L_x_81:
[----:B------:R-:W-:Y:S05]  /*2b90*/  BSYNC.RECONVERGENT B0 ;  /* 0x0000000000007941 */ /* 0x000fea0003800200 */
.L_x_80:
        /* <DEDUP_REMOVED lines=13> */
.L_x_83:
[----:B------:R-:W-:Y:S05]  /*2c70*/  BSYNC.RECONVERGENT B0 ;  /* 0x0000000000007941 */ /* 0x000fea0003800200 */
.L_x_82:
        /* <DEDUP_REMOVED lines=13> */
.L_x_85:
[----:B------:R-:W-:Y:S05]  /*2d50*/  BSYNC.RECONVERGENT B0 ;  /* 0x0000000000007941 */ /* 0x000fea0003800200 */
.L_x_84:
        /* <DEDUP_REMOVED lines=13> */
.L_x_87:
[----:B------:R-:W-:Y:S05]  /*2e30*/  BSYNC.RECONVERGENT B0 ;  /* 0x0000000000007941 */ /* 0x000fea0003800200 */
.L_x_86:
        /* <DEDUP_REMOVED lines=13> */
.L_x_89:
[----:B------:R-:W-:Y:S05]  /*2f10*/  BSYNC.RECONVERGENT B0 ;  /* 0x0000000000007941 */ /* 0x000fea0003800200 */
.L_x_88:
        /* <DEDUP_REMOVED lines=13> */
.L_x_91:
[----:B------:R-:W-:Y:S05]  /*2ff0*/  BSYNC.RECONVERGENT B0 ;  /* 0x0000000000007941 */ /* 0x000fea0003800200 */
.L_x_90:
        /* <DEDUP_REMOVED lines=13> */
.L_x_93:
[----:B------:R-:W-:Y:S05]  /*30d0*/  BSYNC.RECONVERGENT B0 ;  /* 0x0000000000007941 */ /* 0x000fea0003800200 */
.L_x_92:
        /* <DEDUP_REMOVED lines=13> */
.L_x_95:
[----:B------:R-:W-:Y:S05]  /*31b0*/  BSYNC.RECONVERGENT B0 ;  /* 0x0000000000007941 */ /* 0x000fea0003800200 */
.L_x_94:
        /* <DEDUP_REMOVED lines=13> */
.L_x_97:
[----:B------:R-:W-:Y:S05]  /*3290*/  BSYNC.RECONVERGENT B0 ;  /* 0x0000000000007941 */ /* 0x000fea0003800200 */
.L_x_96:
        /* <DEDUP_REMOVED lines=13> */
.L_x_99:
[----:B------:R-:W-:Y:S05]  /*3370*/  BSYNC.RECONVERGENT B0 ;  /* 0x0000000000007941 */ /* 0x000fea0003800200 */
.L_x_98:
        /* <DEDUP_REMOVED lines=13> */
.L_x_101:
[----:B------:R-:W-:Y:S05]  /*3450*/  BSYNC.RECONVERGENT B0 ;  /* 0x0000000000007941 */ /* 0x000fea0003800200 */
.L_x_100:
        /* <DEDUP_REMOVED lines=13> */
.L_x_103:
[----:B------:R-:W-:Y:S05]  /*3530*/  BSYNC.RECONVERGENT B0 ;  /* 0x0000000000007941 */ /* 0x000fea0003800200 */
.L_x_102:
        /* <DEDUP_REMOVED lines=13> */
.L_x_105:
[----:B------:R-:W-:Y:S05]  /*3610*/  BSYNC.RECONVERGENT B0 ;  /* 0x0000000000007941 */ /* 0x000fea0003800200 */
.L_x_104:
        /* <DEDUP_REMOVED lines=13> */
.L_x_107:
[----:B------:R-:W-:Y:S05]  /*36f0*/  BSYNC.RECONVERGENT B0 ;  /* 0x0000000000007941 */ /* 0x000fea0003800200 */
.L_x_106:
        /* <DEDUP_REMOVED lines=13> */
.L_x_109:
[----:B------:R-:W-:Y:S05]  /*37d0*/  BSYNC.RECONVERGENT B0 ;  /* 0x0000000000007941 */ /* 0x000fea0003800200 */
.L_x_108:
        /* <DEDUP_REMOVED lines=13> */
.L_x_111:
[----:B------:R-:W-:Y:S05]  /*38b0*/  BSYNC.RECONVERGENT B0 ;  /* 0x0000000000007941 */ /* 0x000fea0003800200 */
.L_x_110:
        /* <DEDUP_REMOVED lines=13> */
.L_x_113:
[----:B------:R-:W-:Y:S05]  /*3990*/  BSYNC.RECONVERGENT B0 ;  /* 0x0000000000007941 */ /* 0x000fea0003800200 */
.L_x_112:
        /* <DEDUP_REMOVED lines=13> */
.L_x_115:
[----:B------:R-:W-:Y:S05]  /*3a70*/  BSYNC.RECONVERGENT B0 ;  /* 0x0000000000007941 */ /* 0x000fea0003800200 */
.L_x_114:
        /* <DEDUP_REMOVED lines=13> */
.L_x_117:
[----:B------:R-:W-:Y:S05]  /*3b50*/  BSYNC.RECONVERGENT B0 ;  /* 0x0000000000007941 */ /* 0x000fea0003800200 */
.L_x_116:
        /* <DEDUP_REMOVED lines=13> */
.L_x_119:
[----:B------:R-:W-:Y:S05]  /*3c30*/  BSYNC.RECONVERGENT B0 ;  /* 0x0000000000007941 */ /* 0x000fea0003800200 */
.L_x_118:
        /* <DEDUP_REMOVED lines=13> */
.L_x_121:
[----:B------:R-:W-:Y:S05]  /*3d10*/  BSYNC.RECONVERGENT B0 ;  /* 0x0000000000007941 */ /* 0x000fea0003800200 */
.L_x_120:
        /* <DEDUP_REMOVED lines=13> */
.L_x_123:
[----:B------:R-:W-:Y:S05]  /*3df0*/  BSYNC.RECONVERGENT B0 ;  /* 0x0000000000007941 */ /* 0x000fea0003800200 */
.L_x_122:
        /* <DEDUP_REMOVED lines=13> */
.L_x_125:
[----:B------:R-:W-:Y:S05]  /*3ed0*/  BSYNC.RECONVERGENT B0 ;  /* 0x0000000000007941 */ /* 0x000fea0003800200 */
.L_x_124:
        /* <DEDUP_REMOVED lines=13> */
.L_x_127:
[----:B------:R-:W-:Y:S05]  /*3fb0*/  BSYNC.RECONVERGENT B0 ;  /* 0x0000000000007941 */ /* 0x000fea0003800200 */
.L_x_126:
        /* <DEDUP_REMOVED lines=13> */
.L_x_129:
[----:B------:R-:W-:Y:S05]  /*4090*/  BSYNC.RECONVERGENT B0 ;  /* 0x0000000000007941 */ /* 0x000fea0003800200 */
.L_x_128:
        /* <DEDUP_REMOVED lines=13> */
.L_x_131:
[----:B------:R-:W-:Y:S05]  /*4170*/  BSYNC.RECONVERGENT B0 ;  /* 0x0000000000007941 */ /* 0x000fea0003800200 */
.L_x_130:
        /* <DEDUP_REMOVED lines=13> */
.L_x_133:
[----:B------:R-:W-:Y:S05]  /*4250*/  BSYNC.RECONVERGENT B0 ;  /* 0x0000000000007941 */ /* 0x000fea0003800200 */
.L_x_132:
        /* <DEDUP_REMOVED lines=13> */
.L_x_135:
[----:B------:R-:W-:Y:S05]  /*4330*/  BSYNC.RECONVERGENT B0 ;  /* 0x0000000000007941 */ /* 0x000fea0003800200 */
.L_x_134:
        /* <DEDUP_REMOVED lines=13> */
.L_x_137:
[----:B------:R-:W-:Y:S05]  /*4410*/  BSYNC.RECONVERGENT B0 ;  /* 0x0000000000007941 */ /* 0x000fea0003800200 */
.L_x_136:
        /* <DEDUP_REMOVED lines=13> */
.L_x_139:
[----:B------:R-:W-:Y:S05]  /*44f0*/  BSYNC.RECONVERGENT B0 ;  /* 0x0000000000007941 */ /* 0x000fea0003800200 */
.L_x_138:
        /* <DEDUP_REMOVED lines=13> */
.L_x_141:
[----:B------:R-:W-:Y:S05]  /*45d0*/  BSYNC.RECONVERGENT B0 ;  /* 0x0000000000007941 */ /* 0x000fea0003800200 */
.L_x_140:
        /* <DEDUP_REMOVED lines=13> */
.L_x_143:
[----:B------:R-:W-:Y:S05]  /*46b0*/  BSYNC.RECONVERGENT B0 ;  /* 0x0000000000007941 */ /* 0x000fea0003800200 */
.L_x_142:
        /* <DEDUP_REMOVED lines=13> */
.L_x_145:
[----:B------:R-:W-:Y:S05]  /*4790*/  BSYNC.RECONVERGENT B0 ;  /* 0x0000000000007941 */ /* 0x000fea0003800200 */
.L_x_144:
        /* <DEDUP_REMOVED lines=13> */
.L_x_147:
[----:B------:R-:W-:Y:S05]  /*4870*/  BSYNC.RECONVERGENT B0 ;  /* 0x0000000000007941 */ /* 0x000fea0003800200 */
.L_x_146:
        /* <DEDUP_REMOVED lines=13> */
.L_x_149:
[----:B------:R-:W-:Y:S05]  /*4950*/  BSYNC.RECONVERGENT B0 ;  /* 0x0000000000007941 */ /* 0x000fea0003800200 */
.L_x_148:
        /* <DEDUP_REMOVED lines=13> */
.L_x_151:
[----:B------:R-:W-:Y:S05]  /*4a30*/  BSYNC.RECONVERGENT B0 ;  /* 0x0000000000007941 */ /* 0x000fea0003800200 */
.L_x_150:
        /* <DEDUP_REMOVED lines=13> */
.L_x_153:
[----:B------:R-:W-:Y:S05]  /*4b10*/  BSYNC.RECONVERGENT B0 ;  /* 0x0000000000007941 */ /* 0x000fea0003800200 */
.L_x_152:
        /* <DEDUP_REMOVED lines=13> */
.L_x_155:
[----:B------:R-:W-:Y:S05]  /*4bf0*/  BSYNC.RECONVERGENT B0 ;  /* 0x0000000000007941 */ /* 0x000fea0003800200 */
.L_x_154:
[----:B------:R-:W-:Y:S04]  /*4c00*/  BSSY.RECONVERGENT B0, `(.L_x_156) ;  /* 0x000000d000007945 */ /* 0x000fe80003800200 */
[----:B------:R-:W-:Y:S05]  /*4c10*/  @P5 BRA `(.L_x_157) ;  /* 0x00000000002c5947 */ /* 0x000fea0003800000 */
[----:B------:R-:W1:Y:S01]  /*4c20*/  LDC.64 R6, c[0x0][0x380] ;  /* 0x0000e000ff067b82 */ /* 0x000e620000000a00 */
[----:B------:R-:W-:Y:S01]  /*4c30*/  UMOV UR10, 0xf ;  /* 0x0000000f000a7882 */ /* 0x000fe20000000000 */
[----:B------:R-:W-:Y:S01]  /*4c40*/  UMOV UR14, 0x3340 ;  /* 0x00003340000e7882 */ /* 0x000fe20000000000 */
[----:B------:R-:W-:Y:S01]  /*4c50*/  UMOV UR15, 0x70 ;  /* 0x00000070000f7882 */ /* 0x000fe20000000000 */
[----:B------:R-:W-:Y:S01]  /*4c60*/  HFMA2 R38, -RZ, RZ, 1.78813934326171875e-07, 0.0002593994140625 ;  /* 0x00030c40ff267431 */ /* 0x000fe200000001ff */
[----:B------:R-:W-:-:S04]  /*4c70*/  UPRMT UR10, UR10, UR14, UR15 ;  /* 0x0000000e0a0a7296 */ /* 0x000fc8000800000f */
[----:B------:R-:W-:-:S06]  /*4c80*/  UPRMT UR10, UR10, 0x5410, UR6 ;  /* 0x000054100a0a7896 */ /* 0x000fcc0008000006 */
[----:B------:R-:W-:-:S05]  /*4c90*/  IDP.2A.LO.U16.U8 R38, R38, UR10, RZ ;  /* 0x0000000a26267c26 */ /* 0x000fca00080010ff */
[----:B0-----:R-:W-:-:S05]  /*4ca0*/  IADD3 R5, PT, PT, R38, R3, RZ ;  /* 0x0000000326057210 */ /* 0x001fca0007ffe0ff */
[----:B-1----:R-:W-:-:S06]  /*4cb0*/  IMAD.WIDE R6, R5, 0x4, R6 ;  /* 0x0000000405067825 */ /* 0x002fcc00078e0206 */
[----:B------:R0:W5:Y:S02]  /*4cc0*/  LDG.E.CONSTANT R6, desc[UR12][R6.64] ;  /* 0x0000000c06067981 */ /* 0x000164000c1e9900 */
.L_x_157:
[----:B------:R-:W-:Y:S05]  /*4cd0*/  BSYNC.RECONVERGENT B0 ;  /* 0x0000000000007941 */ /* 0x000fea0003800200 */
.L_x_156:
[----:B------:R-:W-:-:S04]  /*4ce0*/  ISETP.GT.U32.AND P6, PT, R74, 0x2f, PT ;  /* 0x0000002f4a00780c */ /* 0x000fc80003fc4070 */
[----:B0-----:R-:W-:Y:S01]  /*4cf0*/  P2R R5, PR, RZ, 0x40 ;  /* 0x00000040ff057803 */ /* 0x001fe20000000000 */
[----:B------:R-:W-:-:S05]  /*4d00*/  IMAD R5, R15, 0x30, R74 ;  /* 0x000000300f057824 */ /* 0x000fca00078e024a */
[----:B------:R-:W-:-:S03]  /*4d10*/  LEA R5, R5, R5, 0x1 ;  /* 0x0000000505057211 */ /* 0x000fc600078e08ff */
[----:B------:R-:W0:Y:S01]  /*4d20*/  @!P6 LDC.64 R150, c[0x0][0x388] ;  /* 0x0000e200ff96eb82 */ /* 0x000e220000000a00 */
[C---:B------:R-:W-:Y:S02]  /*4d30*/  @!P6 IADD3 R7, PT, PT, R5.reuse, 0x1, RZ ;  /* 0x000000010507e810 */ /* 0x040fe40007ffe0ff */
[----:B------:R-:W-:-:S05]  /*4d40*/  @!P6 IADD3 R15, PT, PT, R5, 0x2, RZ ;  /* 0x00000002050fe810 */ /* 0x000fca0007ffe0ff */
[----:B----4-:R-:W4:Y:S08]  /*4d50*/  @!P6 LDC.64 R92, c[0x0][0x388] ;  /* 0x0000e200ff5ceb82 */ /* 0x010f300000000a00 */
[----:B------:R-:W1:Y:S01]  /*4d60*/  @!P6 LDC.64 R148, c[0x0][0x388] ;  /* 0x0000e200ff94eb82 */ /* 0x000e620000000a00 */
[----:B0-----:R-:W-:-:S06]  /*4d70*/  @!P6 IMAD.WIDE.U32 R150, R5, 0x4, R150 ;  /* 0x000000040596e825 */ /* 0x001fcc00078e0096 */
[----:B------:R0:W5:Y:S01]  /*4d80*/  @!P6 LDG.E.CONSTANT R150, desc[UR12][R150.64] ;  /* 0x0000000c9696e981 */ /* 0x000162000c1e9900 */
[----:B----4-:R-:W-:-:S06]  /*4d90*/  @!P6 IMAD.WIDE.U32 R92, R7, 0x4, R92 ;  /* 0x00000004075ce825 */ /* 0x010fcc00078e005c */
[----:B------:R0:W5:Y:S01]  /*4da0*/  @!P6 LDG.E.CONSTANT R92, desc[UR12][R92.64] ;  /* 0x0000000c5c5ce981 */ /* 0x000162000c1e9900 */
[----:B-1----:R-:W-:-:S05]  /*4db0*/  @!P6 IMAD.WIDE.U32 R148, R15, 0x4, R148 ;  /* 0x000000040f94e825 */ /* 0x002fca00078e0094 */
[----:B------:R0:W5:Y:S01]  /*4dc0*/  @!P6 LDG.E.CONSTANT R38, desc[UR12][R148.64] ;  /* 0x0000000c9426e981 */ /* 0x000162000c1e9900 */
[----:B------:R-:W-:-:S05]  /*4dd0*/  LEA R37, R74, UR11, 0x2 ;  /* 0x0000000b4a257c11 */ /* 0x000fca000f8e10ff */
[----:B-----5:R-:W-:Y:S04]  /*4de0*/  STS [R37], R110 ;  /* 0x0000006e25007388 */ /* 0x020fe80000000800 */
[----:B------:R-:W-:Y:S04]  /*4df0*/  STS [R37+0x1c0], R108 ;  /* 0x0001c06c25007388 */ /* 0x000fe80000000800 */
        /* <DEDUP_REMOVED lines=68> */
[----:B------:R-:W-:Y:S01]  /*5240*/  STS [R37+0x7c40], R164 ;  /* 0x007c40a425007388 */ /* 0x000fe20000000800 */
[----:B------:R-:W-:Y:S03]  /*5250*/  BSSY.RECONVERGENT B0, `(.L_x_158) ;  /* 0x000000f000007945 */ /* 0x000fe60003800200 */
[----:B------:R1:W-:Y:S02]  /*5260*/  STS [R37+0x4d00], R14 ;  /* 0x004d000e25007388 */ /* 0x0003e40000000800 */
[----:B-1----:R-:W-:Y:S01]  /*5270*/  MOV R14, RZ ;  /* 0x000000ff000e7202 */ /* 0x002fe20000000f00 */
[----:B0-----:R-:W-:Y:S06]  /*5280*/  @P1 BRA `(.L_x_159) ;  /* 0x00000000002c1947 */ /* 0x001fec0003800000 */
        /* <DEDUP_REMOVED lines=11> */
.L_x_159:
[----:B------:R-:W-:Y:S05]  /*5340*/  BSYNC.RECONVERGENT B0 ;  /* 0x0000000000007941 */ /* 0x000fea0003800200 */
.L_x_158:
[----:B------:R-:W-:Y:S01]  /*5350*/  UIADD3 UR9, UPT, UPT, UR9, 0x8c00, URZ ;  /* 0x00008c0009097890 */ /* 0x000fe2000fffe0ff */
[C---:B------:R-:W-:Y:S01]  /*5360*/  ISETP.GT.U32.AND P1, PT, R74.reuse, 0x37, PT ;  /* 0x000000374a00780c */ /* 0x040fe20003f24070 */
[----:B------:R1:W-:Y:S01]  /*5370*/  STS [R37+0x7e00], R9 ;  /* 0x007e000925007388 */ /* 0x0003e20000000800 */
[----:B------:R-:W-:Y:S01]  /*5380*/  IADD3 R96, PT, PT, R74, 0x888, RZ ;  /* 0x000008884a607810 */ /* 0x000fe20007ffe0ff */
[----:B------:R-:W-:Y:S01]  /*5390*/  ULEA UR4, UR4, UR9, 0x18 ;  /* 0x0000000904047291 */ /* 0x000fe2000f8ec0ff */
[----:B------:R-:W-:Y:S01]  /*53a0*/  IADD3 R68, PT, PT, R72, 0x1, RZ ;  /* 0x0000000148447810 */ /* 0x000fe20007ffe0ff */
[----:B------:R1:W-:Y:S01]  /*53b0*/  STS [R37+0x7fc0], R11 ;  /* 0x007fc00b25007388 */ /* 0x0003e20000000800 */
[----:B------:R-:W-:Y:S01]  /*53c0*/  MOV R5, R96 ;  /* 0x0000006000057202 */ /* 0x000fe20000000f00 */
[----:B------:R-:W-:Y:S01]  /*53d0*/  UIADD3 UR14, UPT, UPT, UR4, 0x30, URZ ;  /* 0x00000030040e7890 */ /* 0x000fe2000fffe0ff */
[----:B------:R-:W-:Y:S01]  /*53e0*/  BSSY.RECONVERGENT B0, `(.L_x_160) ;  /* 0x0000074000007945 */ /* 0x000fe20003800200 */
[----:B------:R-:W-:Y:S01]  /*53f0*/  @!P6 LEA R3, R74, UR4, 0x2 ;  /* 0x000000044a03ec11 */ /* 0x000fe2000f8e10ff */
[----:B------:R1:W-:Y:S01]  /*5400*/  STS [R37+0x8180], R13 ;  /* 0x0081800d25007388 */ /* 0x0003e20000000800 */
[----:B------:R-:W-:Y:S01]  /*5410*/  HFMA2 R82, -RZ, RZ, 0, 0 ;  /* 0x00000000ff527431 */ /* 0x000fe200000001ff */
[----:B------:R-:W-:-:S02]  /*5420*/  IADD3 R94, PT, PT, R141, -0x38, RZ ;  /* 0xffffffc88d5e7810 */ /* 0x000fc40007ffe0ff */
[----:B------:R1:W-:Y:S01]  /*5430*/  STS [R37+0x8340], R0 ;  /* 0x0083400025007388 */ /* 0x0003e20000000800 */
[----:B------:R-:W-:Y:S02]  /*5440*/  MOV R17, UR14 ;  /* 0x0000000e00117c02 */ /* 0x000fe40008000f00 */
[----:B------:R-:W-:Y:S01]  /*5450*/  @!P1 IADD3 R5, PT, PT, R74, RZ, RZ ;  /* 0x000000ff4a059210 */ /* 0x000fe20007ffe0ff */
[----:B------:R1:W-:Y:S01]  /*5460*/  STS [R37+0x8500], R2 ;  /* 0x0085000225007388 */ /* 0x0003e20000000800 */
[----:B------:R-:W-:Y:S02]  /*5470*/  @!P1 IADD3 R17, PT, PT, RZ, UR4, RZ ;  /* 0x00000004ff119c10 */ /* 0x000fe4000fffe0ff */
[----:B------:R-:W-:Y:S01]  /*5480*/  ISETP.NE.AND P1, PT, R76, RZ, PT ;  /* 0x000000ff4c00720c */ /* 0x000fe20003f25270 */
[----:B------:R1:W-:Y:S01]  /*5490*/  STS [R37+0x86c0], R4 ;  /* 0x0086c00425007388 */ /* 0x0003e20000000800 */
[----:B------:R-:W-:Y:S02]  /*54a0*/  LEA R16, R5, UR11, 0x2 ;  /* 0x0000000b05107c11 */ /* 0x000fe4000f8e10ff */
[----:B------:R-:W-:Y:S01]  /*54b0*/  ISETP.GT.U32.OR P1, PT, R68, 0x38, P1 ;  /* 0x000000384400780c */ /* 0x000fe20000f24470 */
[----:B------:R1:W-:Y:S04]  /*54c0*/  STS [R37+0x8880], R6 ;  /* 0x0088800625007388 */ /* 0x0003e80000000800 */
[----:B-----5:R1:W-:Y:S04]  /*54d0*/  STS [R37+0x8a40], R14 ;  /* 0x008a400e25007388 */ /* 0x0203e80000000800 */
[----:B------:R1:W-:Y:S01]  /*54e0*/  @!P6 STS [R3], R150 ;  /* 0x000000960300e388 */ /* 0x0003e20000000800 */
[----:B------:R-:W-:Y:S06]  /*54f0*/  BAR.SYNC.DEFER_BLOCKING 0x0 ;  /* 0x0000000000007b1d */ /* 0x000fec0000010000 */
[----:B------:R1:W4:Y:S04]  /*5500*/  LDS R126, [R16+0x6660] ;  /* 0x00666000107e7984 */ /* 0x0003280000000800 */
[----:B------:R1:W0:Y:S04]  /*5510*/  LDS R117, [R16+0x6740] ;  /* 0x0067400010757984 */ /* 0x0002280000000800 */
[----:B------:R1:W0:Y:S04]  /*5520*/  LDS R112, [R16+0x6820] ;  /* 0x0068200010707984 */ /* 0x0002280000000800 */
[----:B------:R1:W0:Y:S04]  /*5530*/  LDS R14, [R16+0x64a0] ;  /* 0x0064a000100e7984 */ /* 0x0002280000000800 */
[----:B------:R1:W0:Y:S04]  /*5540*/  LDS R12, [R16+0x6580] ;  /* 0x00658000100c7984 */ /* 0x0002280000000800 */
[----:B------:R1:W0:Y:S04]  /*5550*/  LDS R65, [R16] ;  /* 0x0000000010417984 */ /* 0x0002280000000800 */
[----:B------:R1:W0:Y:S04]  /*5560*/  LDS R20, [R16+0xe0] ;  /* 0x0000e00010147984 */ /* 0x0002280000000800 */
[----:B------:R1:W0:Y:S04]  /*5570*/  LDS R63, [R16+0x4600] ;  /* 0x00460000103f7984 */ /* 0x0002280000000800 */
[----:B------:R1:W0:Y:S04]  /*5580*/  LDS R102, [R16+0x46e0] ;  /* 0x0046e00010667984 */ /* 0x0002280000000800 */
[----:B------:R1:W0:Y:S04]  /*5590*/  LDS R109, [R16+0x1c0] ;  /* 0x0001c000106d7984 */ /* 0x0002280000000800 */
[----:B--2---:R1:W2:Y:S04]  /*55a0*/  LDS R107, [R16+0x2a0] ;  /* 0x0002a000106b7984 */ /* 0x0042a80000000800 */
[----:B---3--:R1:W3:Y:S04]  /*55b0*/  LDS R105, [R16+0x460] ;  /* 0x0004600010697984 */ /* 0x0082e80000000800 */
[----:B------:R1:W0:Y:S04]  /*55c0*/  LDS R103, [R16+0x540] ;  /* 0x0005400010677984 */ /* 0x0002280000000800 */
        /* <DEDUP_REMOVED lines=34> */
[----:B------:R1:W1:Y:S04]  /*57f0*/  LDS R35, [R16+0x15e0] ;  /* 0x0015e00010237984 */ /* 0x0002680000000800 */
        /* <DEDUP_REMOVED lines=8> */
[----:B0-----:R0:W0:Y:S04]  /*5880*/  LDS R15, [R16+0x5e80] ;  /* 0x005e8000100f7984 */ /* 0x0010280000000800 */
        /* <DEDUP_REMOVED lines=23> */
[----:B------:R0:W0:Y:S04]  /*5a00*/  LDS.128 R52, [R17+0x80] ;  /* 0x0000800011347984 */ /* 0x0000280000000c00 */
[----:B------:R0:W0:Y:S04]  /*5a10*/  LDS.128 R8, [R17] ;  /* 0x0000000011087984 */ /* 0x0000280000000c00 */
[----:B------:R0:W0:Y:S04]  /*5a20*/  LDS.128 R4, [R17+0x60] ;  /* 0x0000600011047984 */ /* 0x0000280000000c00 */
[----:B------:R0:W0:Y:S04]  /*5a30*/  LDS.128 R40, [R17+0x10] ;  /* 0x0000100011287984 */ /* 0x0000280000000c00 */
[----:B------:R0:W0:Y:S04]  /*5a40*/  LDS.128 R44, [R17+0x70] ;  /* 0x00007000112c7984 */ /* 0x0000280000000c00 */
[----:B------:R0:W0:Y:S01]  /*5a50*/  LDS.128 R48, [R17+0x20] ;  /* 0x0000200011307984 */ /* 0x0000220000000c00 */
[----:B------:R-:W-:Y:S06]  /*5a60*/  BAR.SYNC.DEFER_BLOCKING 0x0 ;  /* 0x0000000000007b1d */ /* 0x000fec0000010000 */
[----:B-1234-:R-:W-:Y:S05]  /*5a70*/  @P1 BRA `(.L_x_161) ;  /* 0x0000000000281947 */ /* 0x01efea0003800000 */
[----:B0-----:R-:W0:Y:S01]  /*5a80*/  LDC.64 R16, c[0x0][0x380] ;  /* 0x0000e000ff107b82 */ /* 0x001e220000000a00 */
[----:B------:R-:W-:Y:S01]  /*5a90*/  UMOV UR9, 0x3340 ;  /* 0x0000334000097882 */ /* 0x000fe20000000000 */
[----:B------:R-:W-:Y:S01]  /*5aa0*/  UMOV UR10, 0x70 ;  /* 0x00000070000a7882 */ /* 0x000fe20000000000 */
[----:B------:R-:W-:Y:S01]  /*5ab0*/  MOV R82, 0xc40 ;  /* 0x00000c4000527802 */ /* 0x000fe20000000f00 */
[----:B------:R-:W-:-:S04]  /*5ac0*/  UPRMT UR9, URZ, UR9, UR10 ;  /* 0x00000009ff097296 */ /* 0x000fc8000800000a */
[----:B------:R-:W-:-:S06]  /*5ad0*/  UPRMT UR9, UR9, 0x5410, UR8 ;  /* 0x0000541009097896 */ /* 0x000fcc0008000008 */
[----:B------:R-:W-:-:S05]  /*5ae0*/  IDP.2A.LO.U16.U8 R123, R82, UR9, RZ ;  /* 0x00000009527b7c26 */ /* 0x000fca00080010ff */
[----:B------:R-:W-:-:S05]  /*5af0*/  IADD3 R123, PT, PT, R123, R94, RZ ;  /* 0x0000005e7b7b7210 */ /* 0x000fca0007ffe0ff */
[----:B0-----:R-:W-:-:S05]  /*5b00*/  IMAD.WIDE R16, R123, 0x4, R16 ;  /* 0x000000047b107825 */ /* 0x001fca00078e0210 */
[----:B------:R1:W5:Y:S02]  /*5b10*/  LDG.E.CONSTANT R82, desc[UR12][R16.64] ;  /* 0x0000000c10527981 */ /* 0x000364000c1e9900 */
.L_x_161:
[----:B------:R-:W-:Y:S05]  /*5b20*/  BSYNC.RECONVERGENT B0 ;  /* 0x0000000000007941 */ /* 0x000fea0003800200 */
.L_x_160:
[----:B-----5:R2:W-:Y:S01]  /*5b30*/  STS [R37], R82 ;  /* 0x0000005225007388 */ /* 0x0205e20000000800 */
[----:B------:R-:W-:Y:S01]  /*5b40*/  ISETP.NE.AND P2, PT, R75, RZ, PT ;  /* 0x000000ff4b00720c */ /* 0x000fe20003f45270 */
[----:B------:R-:W-:Y:S01]  /*5b50*/  BSSY.RECONVERGENT B0, `(.L_x_162) ;  /* 0x000000e000007945 */ /* 0x000fe20003800200 */
[----:B01----:R-:W-:Y:S02]  /*5b60*/  MOV R16, RZ ;  /* 0x000000ff00107202 */ /* 0x003fe40000000f00 */
[----:B------:R-:W-:-:S13]  /*5b70*/  ISETP.GT.U32.OR P2, PT, R68, 0x38, P2 ;  /* 0x000000384400780c */ /* 0x000fda0001744470 */
[----:B--2---:R-:W-:Y:S05]  /*5b80*/  @P2 BRA `(.L_x_163) ;  /* 0x0000000000282947 */ /* 0x004fea0003800000 */
[----:B------:R-:W0:Y:S01]  /*5b90*/  LDC.64 R16, c[0x0][0x380] ;  /* 0x0000e000ff107b82 */ /* 0x000e220000000a00 */
[----:B------:R-:W-:Y:S01]  /*5ba0*/  UMOV UR9, 0x3340 ;  /* 0x0000334000097882 */ /* 0x000fe20000000000 */
[----:B------:R-:W-:Y:S01]  /*5bb0*/  UMOV UR10, 0x70 ;  /* 0x00000070000a7882 */ /* 0x000fe20000000000 */
[----:B------:R-:W-:Y:S01]  /*5bc0*/  HFMA2 R82, -RZ, RZ, 5.9604644775390625e-08, 0.0002593994140625 ;  /* 0x00010c40ff527431 */ /* 0x000fe200000001ff */
[----:B------:R-:W-:-:S04]  /*5bd0*/  UPRMT UR9, URZ, UR9, UR10 ;  /* 0x00000009ff097296 */ /* 0x000fc8000800000a */
[----:B------:R-:W-:-:S06]  /*5be0*/  UPRMT UR9, UR9, 0x5410, UR7 ;  /* 0x0000541009097896 */ /* 0x000fcc0008000007 */
[----:B------:R-:W-:-:S05]  /*5bf0*/  IDP.2A.LO.U16.U8 R123, R82, UR9, RZ ;  /* 0x00000009527b7c26 */ /* 0x000fca00080010ff */
[----:B------:R-:W-:-:S05]  /*5c00*/  IADD3 R123, PT, PT, R123, R94, RZ ;  /* 0x0000005e7b7b7210 */ /* 0x000fca0007ffe0ff */
[----:B0-----:R-:W-:-:S06]  /*5c10*/  IMAD.WIDE R16, R123, 0x4, R16 ;  /* 0x000000047b107825 */ /* 0x001fcc00078e0210 */
[----:B------:R0:W5:Y:S02]  /*5c20*/  LDG.E.CONSTANT R16, desc[UR12][R16.64] ;  /* 0x0000000c10107981 */ /* 0x000164000c1e9900 */
.L_x_163:
[----:B------:R-:W-:Y:S05]  /*5c30*/  BSYNC.RECONVERGENT B0 ;  /* 0x0000000000007941 */ /* 0x000fea0003800200 */
.L_x_162:
[----:B-----5:R1:W-:Y:S01]  /*5c40*/  STS [R37+0x1c0], R16 ;  /* 0x0001c01025007388 */ /* 0x0203e20000000800 */
[----:B------:R-:W-:Y:S01]  /*5c50*/  ISETP.NE.AND P3, PT, R21, RZ, PT ;  /* 0x000000ff1500720c */ /* 0x000fe20003f65270 */
[----:B------:R-:W-:Y:S01]  /*5c60*/  BSSY.RECONVERGENT B0, `(.L_x_164) ;  /* 0x000000e000007945 */ /* 0x000fe20003800200 */
[----:B------:R-:W-:Y:S02]  /*5c70*/  MOV R82, RZ ;  /* 0x000000ff00527202 */ /* 0x000fe40000000f00 */
[----:B------:R-:W-:-:S13]  /*5c80*/  ISETP.GT.U32.OR P3, PT, R68, 0x38, P3 ;  /* 0x000000384400780c */ /* 0x000fda0001f64470 */
[----:B-1----:R-:W-:Y:S05]  /*5c90*/  @P3 BRA `(.L_x_165) ;  /* 0x0000000000283947 */ /* 0x002fea0003800000 */
[----:B0-----:R-:W0:Y:S01]  /*5ca0*/  LDC.64 R16, c[0x0][0x380] ;  /* 0x0000e000ff107b82 */ /* 0x001e220000000a00 */
[----:B------:R-:W-:Y:S01]  /*5cb0*/  UMOV UR9, 0x3340 ;  /* 0x0000334000097882 */ /* 0x000fe20000000000 */
[----:B------:R-:W-:Y:S01]  /*5cc0*/  UMOV UR10, 0x70 ;  /* 0x00000070000a7882 */ /* 0x000fe20000000000 */
[----:B------:R-:W-:Y:S01]  /*5cd0*/  HFMA2 R82, -RZ, RZ, 1.1920928955078125e-07, 0.0002593994140625 ;  /* 0x00020c40ff527431 */ /* 0x000fe200000001ff */
[----:B------:R-:W-:-:S04]  /*5ce0*/  UPRMT UR9, URZ, UR9, UR10 ;  /* 0x00000009ff097296 */ /* 0x000fc8000800000a */
[----:B------:R-:W-:-:S06]  /*5cf0*/  UPRMT UR9, UR9, 0x5410, UR6 ;  /* 0x0000541009097896 */ /* 0x000fcc0008000006 */
[----:B------:R-:W-:-:S05]  /*5d00*/  IDP.2A.LO.U16.U8 R123, R82, UR9, RZ ;  /* 0x00000009527b7c26 */ /* 0x000fca00080010ff */
[----:B------:R-:W-:-:S05]  /*5d10*/  IADD3 R123, PT, PT, R123, R94, RZ ;  /* 0x0000005e7b7b7210 */ /* 0x000fca0007ffe0ff */
[----:B0-----:R-:W-:-:S05]  /*5d20*/  IMAD.WIDE R16, R123, 0x4, R16 ;  /* 0x000000047b107825 */ /* 0x001fca00078e0210 */
[----:B------:R1:W5:Y:S02]  /*5d30*/  LDG.E.CONSTANT R82, desc[UR12][R16.64] ;  /* 0x0000000c10527981 */ /* 0x000364000c1e9900 */
.L_x_165:
[----:B------:R-:W-:Y:S05]  /*5d40*/  BSYNC.RECONVERGENT B0 ;  /* 0x0000000000007941 */ /* 0x000fea0003800200 */
.L_x_164:
[----:B-----5:R2:W-:Y:S01]  /*5d50*/  STS [R37+0x380], R82 ;  /* 0x0003805225007388 */ /* 0x0205e20000000800 */
[----:B------:R-:W-:Y:S01]  /*5d60*/  ISETP.NE.AND P4, PT, R19, RZ, PT ;  /* 0x000000ff1300720c */ /* 0x000fe20003f85270 */
[----:B------:R-:W-:Y:S01]  /*5d70*/  BSSY.RECONVERGENT B0, `(.L_x_166) ;  /* 0x000000e000007945 */ /* 0x000fe20003800200 */
[----:B-1----:R-:W-:Y:S02]  /*5d80*/  MOV R16, RZ ;  /* 0x000000ff00107202 */ /* 0x002fe40000000f00 */
[----:B------:R-:W-:-:S13]  /*5d90*/  ISETP.GT.U32.OR P4, PT, R68, 0x38, P4 ;  /* 0x000000384400780c */ /* 0x000fda0002784470 */
[----:B--2---:R-:W-:Y:S05]  /*5da0*/  @P4 BRA `(.L_x_167) ;  /* 0x0000000000284947 */ /* 0x004fea0003800000 */
[----:B0-----:R-:W0:Y:S01]  /*5db0*/  LDC.64 R16, c[0x0][0x380] ;  /* 0x0000e000ff107b82 */ /* 0x001e220000000a00 */
[----:B------:R-:W-:Y:S01]  /*5dc0*/  UMOV UR9, 0x3340 ;  /* 0x0000334000097882 */ /* 0x000fe20000000000 */
[----:B------:R-:W-:Y:S01]  /*5dd0*/  UMOV UR10, 0x70 ;  /* 0x00000070000a7882 */ /* 0x000fe20000000000 */
[----:B------:R-:W-:Y:S01]  /*5de0*/  HFMA2 R82, -RZ, RZ, 1.78813934326171875e-07, 0.0002593994140625 ;  /* 0x00030c40ff527431 */ /* 0x000fe200000001ff */
[----:B------:R-:W-:-:S04]  /*5df0*/  UPRMT UR9, URZ, UR9, UR10 ;  /* 0x00000009ff097296 */ /* 0x000fc8000800000a */
[----:B------:R-:W-:-:S06]  /*5e00*/  UPRMT UR9, UR9, 0x5410, UR5 ;  /* 0x0000541009097896 */ /* 0x000fcc0008000005 */
[----:B------:R-:W-:-:S05]  /*5e10*/  IDP.2A.LO.U16.U8 R123, R82, UR9, RZ ;  /* 0x00000009527b7c26 */ /* 0x000fca00080010ff */
[----:B------:R-:W-:-:S05]  /*5e20*/  IADD3 R123, PT, PT, R123, R94, RZ ;  /* 0x0000005e7b7b7210 */ /* 0x000fca0007ffe0ff */
[----:B0-----:R-:W-:-:S06]  /*5e30*/  IMAD.WIDE R16, R123, 0x4, R16 ;  /* 0x000000047b107825 */ /* 0x001fcc00078e0210 */
[----:B------:R1:W5:Y:S02]  /*5e40*/  LDG.E.CONSTANT R16, desc[UR12][R16.64] ;  /* 0x0000000c10107981 */ /* 0x000364000c1e9900 */
.L_x_167:
[----:B------:R-:W-:Y:S05]  /*5e50*/  BSYNC.RECONVERGENT B0 ;  /* 0x0000000000007941 */ /* 0x000fea0003800200 */
.L_x_166:
[----:B-----5:R2:W-:Y:S01]  /*5e60*/  STS [R37+0x540], R16 ;  /* 0x0005401025007388 */ /* 0x0205e20000000800 */
[----:B------:R-:W-:Y:S01]  /*5e70*/  ISETP.GT.U32.OR P5, PT, R68, 0x38, P0 ;  /* 0x000000384400780c */ /* 0x000fe200007a4470 */
[----:B------:R-:W-:Y:S01]  /*5e80*/  BSSY.RECONVERGENT B0, `(.L_x_168) ;  /* 0x000000d000007945 */ /* 0x000fe20003800200 */
[----:B------:R-:W-:-:S11]  /*5e90*/  MOV R82, RZ ;  /* 0x000000ff00527202 */ /* 0x000fd60000000f00 */
[----:B--2---:R-:W-:Y:S05]  /*5ea0*/  @P5 BRA `(.L_x_169) ;  /* 0x0000000000285947 */ /* 0x004fea0003800000 */
[----:B01----:R-:W0:Y:S01]  /*5eb0*/  LDC.64 R16, c[0x0][0x380] ;  /* 0x0000e000ff107b82 */ /* 0x003e220000000a00 */
[----:B------:R-:W-:Y:S01]  /*5ec0*/  UMOV UR9, 0x3340 ;  /* 0x0000334000097882 */ /* 0x000fe20000000000 */
[----:B------:R-:W-:Y:S01]  /*5ed0*/  UMOV UR10, 0x70 ;  /* 0x00000070000a7882 */ /* 0x000fe20000000000 */
[----:B------:R-:W-:Y:S01]  /*5ee0*/  HFMA2 R68, -RZ, RZ, 2.384185791015625e-07, 0.0002593994140625 ;  /* 0x00040c40ff447431 */ /* 0x000fe200000001ff */
[----:B------:R-:W-:-:S04]  /*5ef0*/  UPRMT UR9, URZ, UR9, UR10 ;  /* 0x00000009ff097296 */ /* 0x000fc8000800000a */
[----:B------:R-:W-:-:S06]  /*5f00*/  UPRMT UR9, UR9, 0x5410, UR8 ;  /* 0x0000541009097896 */ /* 0x000fcc0008000008 */
[----:B------:R-:W-:-:S05]  /*5f10*/  IDP.2A.LO.U16.U8 R123, R68, UR9, RZ ;  /* 0x00000009447b7c26 */ /* 0x000fca00080010ff */
[----:B------:R-:W-:-:S05]  /*5f20*/  IADD3 R123, PT, PT, R123, R94, RZ ;  /* 0x0000005e7b7b7210 */ /* 0x000fca0007ffe0ff */
[----:B0-----:R-:W-:-:S05]  /*5f30*/  IMAD.WIDE R16, R123, 0x4, R16 ;  /* 0x000000047b107825 */ /* 0x001fca00078e0210 */
[----:B------:R2:W5:Y:S02]  /*5f40*/  LDG.E.CONSTANT R82, desc[UR12][R16.64] ;  /* 0x0000000c10527981 */ /* 0x000564000c1e9900 */
.L_x_169:
[----:B------:R-:W-:Y:S05]  /*5f50*/  BSYNC.RECONVERGENT B0 ;  /* 0x0000000000007941 */ /* 0x000fea0003800200 */
.L_x_168:
[----:B-----5:R3:W-:Y:S01]  /*5f60*/  STS [R37+0x700], R82 ;  /* 0x0007005225007388 */ /* 0x0207e20000000800 */
[----:B------:R-:W-:Y:S01]  /*5f70*/  BSSY.RECONVERGENT B0, `(.L_x_170) ;  /* 0x000000e000007945 */ /* 0x000fe20003800200 */
[----:B--2---:R-:W-:-:S03]  /*5f80*/  MOV R16, RZ ;  /* 0x000000ff00107202 */ /* 0x004fc60000000f00 */
[----:B------:R-:W-:Y:S05]  /*5f90*/  @P1 BRA `(.L_x_171) ;  /* 0x00000000002c1947 */ /* 0x000fea0003800000 */
[----:B01----:R-:W0:Y:S01]  /*5fa0*/  LDC.64 R16, c[0x0][0x380] ;  /* 0x0000e000ff107b82 */ /* 0x003e220000000a00 */
        /* <DEDUP_REMOVED lines=10> */
.L_x_171:
[----:B------:R-:W-:Y:S05]  /*6050*/  BSYNC.RECONVERGENT B0 ;  /* 0x0000000000007941 */ /* 0x000fea0003800200 */
.L_x_170:
[----:B-----5:R4:W-:Y:S01]  /*6060*/  STS [R37+0x8c0], R16 ;  /* 0x0008c01025007388 */ /* 0x0209e20000000800 */
[----:B------:R-:W-:Y:S01]  /*6070*/  BSSY.RECONVERGENT B0, `(.L_x_172) ;  /* 0x000000e000007945 */ /* 0x000fe20003800200 */
[----:B------:R-:W-:-:S03]  /*6080*/  MOV R68, RZ ;  /* 0x000000ff00447202 */ /* 0x000fc60000000f00 */
[----:B------:R-:W-:Y:S05]  /*6090*/  @P2 BRA `(.L_x_173) ;  /* 0x00000000002c2947 */ /* 0x000fea0003800000 */
[----:B012-4-:R-:W0:Y:S01]  /*60a0*/  LDC.64 R16, c[0x0][0x380] ;  /* 0x0000e000ff107b82 */ /* 0x017e220000000a00 */
        /* <DEDUP_REMOVED lines=8> */
[----:B0-----:R-:W-:-:S05]  /*6130*/  IMAD.WIDE R16, R123, 0x4, R16 ;  /* 0x000000047b107825 */ /* 0x001fca00078e0210 */
[----:B------:R0:W5:Y:S02]  /*6140*/  LDG.E.CONSTANT R68, desc[UR12][R16.64] ;  /* 0x0000000c10447981 */ /* 0x000164000c1e9900 */
.L_x_173:
[----:B------:R-:W-:Y:S05]  /*6150*/  BSYNC.RECONVERGENT B0 ;  /* 0x0000000000007941 */ /* 0x000fea0003800200 */
.L_x_172:
[----:B-----5:R1:W-:Y:S01]  /*6160*/  STS [R37+0xa80], R68 ;  /* 0x000a804425007388 */ /* 0x0203e20000000800 */
[----:B------:R-:W-:Y:S01]  /*6170*/  BSSY.RECONVERGENT B0, `(.L_x_174) ;  /* 0x000000e000007945 */ /* 0x000fe20003800200 */
[----:B0---4-:R-:W-:-:S03]  /*6180*/  MOV R16, RZ ;  /* 0x000000ff00107202 */ /* 0x011fc60000000f00 */
[----:B------:R-:W-:Y:S05]  /*6190*/  @P3 BRA `(.L_x_175) ;  /* 0x00000000002c3947 */ /* 0x000fea0003800000 */
[----:B-12---:R-:W0:Y:S01]  /*61a0*/  LDC.64 R16, c[0x0][0x380] ;  /* 0x0000e000ff107b82 */ /* 0x006e220000000a00 */
        /* <DEDUP_REMOVED lines=10> */
.L_x_175:
[----:B------:R-:W-:Y:S05]  /*6250*/  BSYNC.RECONVERGENT B0 ;  /* 0x0000000000007941 */ /* 0x000fea0003800200 */
.L_x_174:
[----:B-----5:R4:W-:Y:S01]  /*6260*/  STS [R37+0xc40], R16 ;  /* 0x000c401025007388 */ /* 0x0209e20000000800 */
[----:B------:R-:W-:Y:S01]  /*6270*/  BSSY.RECONVERGENT B0, `(.L_x_176) ;  /* 0x000000e000007945 */ /* 0x000fe20003800200 */
[----:B-1----:R-:W-:-:S03]  /*6280*/  MOV R68, RZ ;  /* 0x000000ff00447202 */ /* 0x002fc60000000f00 */
[----:B------:R-:W-:Y:S05]  /*6290*/  @P4 BRA `(.L_x_177) ;  /* 0x00000000002c4947 */ /* 0x000fea0003800000 */
[----:B0-2-4-:R-:W0:Y:S01]  /*62a0*/  LDC.64 R16, c[0x0][0x380] ;  /* 0x0000e000ff107b82 */ /* 0x015e220000000a00 */
        /* <DEDUP_REMOVED lines=8> */
[----:B0-----:R-:W-:-:S05]  /*6330*/  IMAD.WIDE R16, R123, 0x4, R16 ;  /* 0x000000047b107825 */ /* 0x001fca00078e0210 */
[----:B------:R1:W5:Y:S02]  /*6340*/  LDG.E.CONSTANT R68, desc[UR12][R16.64] ;  /* 0x0000000c10447981 */ /* 0x000364000c1e9900 */
.L_x_177:
[----:B------:R-:W-:Y:S05]  /*6350*/  BSYNC.RECONVERGENT B0 ;  /* 0x0000000000007941 */ /* 0x000fea0003800200 */
.L_x_176:
[----:B-----5:R0:W-:Y:S01]  /*6360*/  STS [R37+0xe00], R68 ;  /* 0x000e004425007388 */ /* 0x0201e20000000800 */
[----:B------:R-:W-:Y:S01]  /*6370*/  BSSY.RECONVERGENT B0, `(.L_x_178) ;  /* 0x000000e000007945 */ /* 0x000fe20003800200 */
[----:B-1--4-:R-:W-:-:S03]  /*6380*/  MOV R16, RZ ;  /* 0x000000ff00107202 */ /* 0x012fc60000000f00 */
[----:B------:R-:W-:Y:S05]  /*6390*/  @P5 BRA `(.L_x_179) ;  /* 0x00000000002c5947 */ /* 0x000fea0003800000 */
[----:B0-2---:R-:W0:Y:S01]  /*63a0*/  LDC.64 R16, c[0x0][0x380] ;  /* 0x0000e000ff107b82 */ /* 0x005e220000000a00 */
        /* <DEDUP_REMOVED lines=10> */
.L_x_179:
[----:B------:R-:W-:Y:S05]  /*6450*/  BSYNC.RECONVERGENT B0 ;  /* 0x0000000000007941 */ /* 0x000fea0003800200 */
.L_x_178:
[----:B-----5:R4:W-:Y:S01]  /*6460*/  STS [R37+0xfc0], R16 ;  /* 0x000fc01025007388 */ /* 0x0209e20000000800 */
[----:B------:R-:W-:Y:S01]  /*6470*/  BSSY.RECONVERGENT B0, `(.L_x_180) ;  /* 0x000000e000007945 */ /* 0x000fe20003800200 */
[----:B0-----:R-:W-:-:S03]  /*6480*/  MOV R68, RZ ;  /* 0x000000ff00447202 */ /* 0x001fc60000000f00 */
[----:B------:R-:W-:Y:S05]  /*6490*/  @P1 BRA `(.L_x_181) ;  /* 0x00000000002c1947 */ /* 0x000fea0003800000 */
[----:B-12-4-:R-:W0:Y:S01]  /*64a0*/  LDC.64 R16, c[0x0][0x380] ;  /* 0x0000e000ff107b82 */ /* 0x016e220000000a00 */
        /* <DEDUP_REMOVED lines=8> */
[----:B0-----:R-:W-:-:S05]  /*6530*/  IMAD.WIDE R16, R123, 0x4, R16 ;  /* 0x000000047b107825 */ /* 0x001fca00078e0210 */
[----:B------:R0:W5:Y:S02]  /*6540*/  LDG.E.CONSTANT R68, desc[UR12][R16.64] ;  /* 0x0000000c10447981 */ /* 0x000164000c1e9900 */
.L_x_181:
[----:B------:R-:W-:Y:S05]  /*6550*/  BSYNC.RECONVERGENT B0 ;  /* 0x0000000000007941 */ /* 0x000fea0003800200 */
.L_x_180:
        /* <DEDUP_REMOVED lines=15> */
.L_x_183:
[----:B------:R-:W-:Y:S05]  /*6650*/  BSYNC.RECONVERGENT B0 ;  /* 0x0000000000007941 */ /* 0x000fea0003800200 */
.L_x_182:
        /* <DEDUP_REMOVED lines=13> */
[----:B0-----:R-:W-:-:S05]  /*6730*/  IMAD.WIDE R16, R123, 0x4, R16 ;  /* 0x000000047b107825 */ /* 0x001fca00078e0210 */
[----:B------:R1:W5:Y:S02]  /*6740*/  LDG.E.CONSTANT R68, desc[UR12][R16.64] ;  /* 0x0000000c10447981 */ /* 0x000364000c1e9900 */
.L_x_185:
[----:B------:R-:W-:Y:S05]  /*6750*/  BSYNC.RECONVERGENT B0 ;  /* 0x0000000000007941 */ /* 0x000fea0003800200 */
.L_x_184:
        /* <DEDUP_REMOVED lines=15> */
.L_x_187:
[----:B------:R-:W-:Y:S05]  /*6850*/  BSYNC.RECONVERGENT B0 ;  /* 0x0000000000007941 */ /* 0x000fea0003800200 */
.L_x_186:
        /* <DEDUP_REMOVED lines=13> */
[----:B0-----:R-:W-:-:S05]  /*6930*/  IMAD.WIDE R16, R123, 0x4, R16 ;  /* 0x000000047b107825 */ /* 0x001fca00078e0210 */
[----:B------:R0:W5:Y:S02]  /*6940*/  LDG.E.CONSTANT R68, desc[UR12][R16.64] ;  /* 0x0000000c10447981 */ /* 0x000164000c1e9900 */
.L_x_189:
[----:B------:R-:W-:Y:S05]  /*6950*/  BSYNC.RECONVERGENT B0 ;  /* 0x0000000000007941 */ /* 0x000fea0003800200 */
.L_x_188:
        /* <DEDUP_REMOVED lines=15> */
.L_x_191:
[----:B------:R-:W-:Y:S05]  /*6a50*/  BSYNC.RECONVERGENT B0 ;  /* 0x0000000000007941 */ /* 0x000fea0003800200 */
.L_x_190:
        /* <DEDUP_REMOVED lines=15> */
.L_x_193:
[----:B------:R-:W-:Y:S05]  /*6b50*/  BSYNC.RECONVERGENT B0 ;  /* 0x0000000000007941 */ /* 0x000fea0003800200 */
.L_x_192:
        /* <DEDUP_REMOVED lines=15> */
.L_x_195:
[----:B------:R-:W-:Y:S05]  /*6c50*/  BSYNC.RECONVERGENT B0 ;  /* 0x0000000000007941 */ /* 0x000fea0003800200 */
.L_x_194:
        /* <DEDUP_REMOVED lines=15> */
.L_x_197:
[----:B------:R-:W-:Y:S05]  /*6d50*/  BSYNC.RECONVERGENT B0 ;  /* 0x0000000000007941 */ /* 0x000fea0003800200 */
.L_x_196:
        /* <DEDUP_REMOVED lines=15> */
.L_x_199:
[----:B------:R-:W-:Y:S05]  /*6e50*/  BSYNC.RECONVERGENT B0 ;  /* 0x0000000000007941 */ /* 0x000fea0003800200 */
.L_x_198:
        /* <DEDUP_REMOVED lines=15> */
.L_x_201:
[----:B------:R-:W-:Y:S05]  /*6f50*/  BSYNC.RECONVERGENT B0 ;  /* 0x0000000000007941 */ /* 0x000fea0003800200 */
.L_x_200:
        /* <DEDUP_REMOVED lines=15> */
.L_x_203:
[----:B------:R-:W-:Y:S05]  /*7050*/  BSYNC.RECONVERGENT B0 ;  /* 0x0000000000007941 */ /* 0x000fea0003800200 */
.L_x_202:
        /* <DEDUP_REMOVED lines=15> */
.L_x_205:
[----:B------:R-:W-:Y:S05]  /*7150*/  BSYNC.RECONVERGENT B0 ;  /* 0x0000000000007941 */ /* 0x000fea0003800200 */
.L_x_204:
        /* <DEDUP_REMOVED lines=15> */
.L_x_207:
[----:B------:R-:W-:Y:S05]  /*7250*/  BSYNC.RECONVERGENT B0 ;  /* 0x0000000000007941 */ /* 0x000fea0003800200 */
.L_x_206:
        /* <DEDUP_REMOVED lines=15> */
.L_x_209:
[----:B------:R-:W-:Y:S05]  /*7350*/  BSYNC.RECONVERGENT B0 ;  /* 0x0000000000007941 */ /* 0x000fea0003800200 */
.L_x_208:
        /* <DEDUP_REMOVED lines=15> */
.L_x_211:
[----:B------:R-:W-:Y:S05]  /*7450*/  BSYNC.RECONVERGENT B0 ;  /* 0x0000000000007941 */ /* 0x000fea0003800200 */
.L_x_210:
        /* <DEDUP_REMOVED lines=15> */
.L_x_213:
[----:B------:R-:W-:Y:S05]  /*7550*/  BSYNC.RECONVERGENT B0 ;  /* 0x0000000000007941 */ /* 0x000fea0003800200 */
.L_x_212:
        /* <DEDUP_REMOVED lines=15> */
.L_x_215:
[----:B------:R-:W-:Y:S05]  /*7650*/  BSYNC.RECONVERGENT B0 ;  /* 0x0000000000007941 */ /* 0x000fea0003800200 */
.L_x_214:
        /* <DEDUP_REMOVED lines=15> */
.L_x_217:
[----:B------:R-:W-:Y:S05]  /*7750*/  BSYNC.RECONVERGENT B0 ;  /* 0x0000000000007941 */ /* 0x000fea0003800200 */
.L_x_216:
        /* <DEDUP_REMOVED lines=15> */
.L_x_219:
[----:B------:R-:W-:Y:S05]  /*7850*/  BSYNC.RECONVERGENT B0 ;  /* 0x0000000000007941 */ /* 0x000fea0003800200 */
.L_x_218:
        /* <DEDUP_REMOVED lines=15> */
.L_x_221:
[----:B------:R-:W-:Y:S05]  /*7950*/  BSYNC.RECONVERGENT B0 ;  /* 0x0000000000007941 */ /* 0x000fea0003800200 */
.L_x_220:
        /* <DEDUP_REMOVED lines=15> */
.L_x_223:
[----:B------:R-:W-:Y:S05]  /*7a50*/  BSYNC.RECONVERGENT B0 ;  /* 0x0000000000007941 */ /* 0x000fea0003800200 */
.L_x_222:
        /* <DEDUP_REMOVED lines=15> */
.L_x_225:
[----:B------:R-:W-:Y:S05]  /*7b50*/  BSYNC.RECONVERGENT B0 ;  /* 0x0000000000007941 */ /* 0x000fea0003800200 */
.L_x_224:
        /* <DEDUP_REMOVED lines=15> */
.L_x_227:
[----:B------:R-:W-:Y:S05]  /*7c50*/  BSYNC.RECONVERGENT B0 ;  /* 0x0000000000007941 */ /* 0x000fea0003800200 */
.L_x_226:
        /* <DEDUP_REMOVED lines=15> */
.L_x_229:
[----:B------:R-:W-:Y:S05]  /*7d50*/  BSYNC.RECONVERGENT B0 ;  /* 0x0000000000007941 */ /* 0x000fea0003800200 */
.L_x_228:
        /* <DEDUP_REMOVED lines=15> */
.L_x_231:
[----:B------:R-:W-:Y:S05]  /*7e50*/  BSYNC.RECONVERGENT B0 ;  /* 0x0000000000007941 */ /* 0x000fea0003800200 */
.L_x_230:
        /* <DEDUP_REMOVED lines=15> */
.L_x_233:
[----:B------:R-:W-:Y:S05]  /*7f50*/  BSYNC.RECONVERGENT B0 ;  /* 0x0000000000007941 */ /* 0x000fea0003800200 */
.L_x_232:
        /* <DEDUP_REMOVED lines=15> */
.L_x_235:
[----:B------:R-:W-:Y:S05]  /*8050*/  BSYNC.RECONVERGENT B0 ;  /* 0x0000000000007941 */ /* 0x000fea0003800200 */
.L_x_234:
        /* <DEDUP_REMOVED lines=15> */
.L_x_237:
[----:B------:R-:W-:Y:S05]  /*8150*/  BSYNC.RECONVERGENT B0 ;  /* 0x0000000000007941 */ /* 0x000fea0003800200 */
.L_x_236:
        /* <DEDUP_REMOVED lines=15> */
.L_x_239:
[----:B------:R-:W-:Y:S05]  /*8250*/  BSYNC.RECONVERGENT B0 ;  /* 0x0000000000007941 */ /* 0x000fea0003800200 */
.L_x_238:
        /* <DEDUP_REMOVED lines=15> */
.L_x_241:
[----:B------:R-:W-:Y:S05]  /*8350*/  BSYNC.RECONVERGENT B0 ;  /* 0x0000000000007941 */ /* 0x000fea0003800200 */
.L_x_240:
        /* <DEDUP_REMOVED lines=15> */
.L_x_243:
[----:B------:R-:W-:Y:S05]  /*8450*/  BSYNC.RECONVERGENT B0 ;  /* 0x0000000000007941 */ /* 0x000fea0003800200 */
.L_x_242:
        /* <DEDUP_REMOVED lines=15> */
.L_x_245:
[----:B------:R-:W-:Y:S05]  /*8550*/  BSYNC.RECONVERGENT B0 ;  /* 0x0000000000007941 */ /* 0x000fea0003800200 */
.L_x_244:
        /* <DEDUP_REMOVED lines=15> */
.L_x_247:
[----:B------:R-:W-:Y:S05]  /*8650*/  BSYNC.RECONVERGENT B0 ;  /* 0x0000000000007941 */ /* 0x000fea0003800200 */
.L_x_246:
        /* <DEDUP_REMOVED lines=15> */
.L_x_249:
[----:B------:R-:W-:Y:S05]  /*8750*/  BSYNC.RECONVERGENT B0 ;  /* 0x0000000000007941 */ /* 0x000fea0003800200 */
.L_x_248:
        /* <DEDUP_REMOVED lines=15> */
.L_x_251:
[----:B------:R-:W-:Y:S05]  /*8850*/  BSYNC.RECONVERGENT B0 ;  /* 0x0000000000007941 */ /* 0x000fea0003800200 */
.L_x_250:
        /* <DEDUP_REMOVED lines=15> */
.L_x_253:
[----:B------:R-:W-:Y:S05]  /*8950*/  BSYNC.RECONVERGENT B0 ;  /* 0x0000000000007941 */ /* 0x000fea0003800200 */
.L_x_252:
        /* <DEDUP_REMOVED lines=15> */
.L_x_255:
[----:B------:R-:W-:Y:S05]  /*8a50*/  BSYNC.RECONVERGENT B0 ;  /* 0x0000000000007941 */ /* 0x000fea0003800200 */
.L_x_254:
        /* <DEDUP_REMOVED lines=15> */
.L_x_257:
[----:B------:R-:W-:Y:S05]  /*8b50*/  BSYNC.RECONVERGENT B0 ;  /* 0x0000000000007941 */ /* 0x000fea0003800200 */
.L_x_256:
        /* <DEDUP_REMOVED lines=15> */
.L_x_259:
[----:B------:R-:W-:Y:S05]  /*8c50*/  BSYNC.RECONVERGENT B0 ;  /* 0x0000000000007941 */ /* 0x000fea0003800200 */
.L_x_258:
        /* <DEDUP_REMOVED lines=15> */
.L_x_261:
[----:B------:R-:W-:Y:S05]  /*8d50*/  BSYNC.RECONVERGENT B0 ;  /* 0x0000000000007941 */ /* 0x000fea0003800200 */
.L_x_260:
        /* <DEDUP_REMOVED lines=15> */
.L_x_263:
[----:B------:R-:W-:Y:S05]  /*8e50*/  BSYNC.RECONVERGENT B0 ;  /* 0x0000000000007941 */ /* 0x000fea0003800200 */
.L_x_262:
        /* <DEDUP_REMOVED lines=15> */
.L_x_265:
[----:B------:R-:W-:Y:S05]  /*8f50*/  BSYNC.RECONVERGENT B0 ;  /* 0x0000000000007941 */ /* 0x000fea0003800200 */
.L_x_264:
        /* <DEDUP_REMOVED lines=15> */
.L_x_267:
[----:B------:R-:W-:Y:S05]  /*9050*/  BSYNC.RECONVERGENT B0 ;  /* 0x0000000000007941 */ /* 0x000fea0003800200 */
.L_x_266:
        /* <DEDUP_REMOVED lines=15> */
.L_x_269:
[----:B------:R-:W-:Y:S05]  /*9150*/  BSYNC.RECONVERGENT B0 ;  /* 0x0000000000007941 */ /* 0x000fea0003800200 */
.L_x_268:
        /* <DEDUP_REMOVED lines=15> */
.L_x_271:
[----:B------:R-:W-:Y:S05]  /*9250*/  BSYNC.RECONVERGENT B0 ;  /* 0x0000000000007941 */ /* 0x000fea0003800200 */
.L_x_270:
        /* <DEDUP_REMOVED lines=15> */
.L_x_273:
[----:B------:R-:W-:Y:S05]  /*9350*/  BSYNC.RECONVERGENT B0 ;  /* 0x0000000000007941 */ /* 0x000fea0003800200 */
.L_x_272:
        /* <DEDUP_REMOVED lines=15> */
.L_x_275:
[----:B------:R-:W-:Y:S05]  /*9450*/  BSYNC.RECONVERGENT B0 ;  /* 0x0000000000007941 */ /* 0x000fea0003800200 */
.L_x_274:
        /* <DEDUP_REMOVED lines=15> */
.L_x_277:
[----:B------:R-:W-:Y:S05]  /*9550*/  BSYNC.RECONVERGENT B0 ;  /* 0x0000000000007941 */ /* 0x000fea0003800200 */
.L_x_276:
        /* <DEDUP_REMOVED lines=15> */
.L_x_279:
[----:B------:R-:W-:Y:S05]  /*9650*/  BSYNC.RECONVERGENT B0 ;  /* 0x0000000000007941 */ /* 0x000fea0003800200 */
.L_x_278:
        /* <DEDUP_REMOVED lines=15> */
.L_x_281:
[----:B------:R-:W-:Y:S05]  /*9750*/  BSYNC.RECONVERGENT B0 ;  /* 0x0000000000007941 */ /* 0x000fea0003800200 */
.L_x_280:
        /* <DEDUP_REMOVED lines=15> */
.L_x_283:
[----:B------:R-:W-:Y:S05]  /*9850*/  BSYNC.RECONVERGENT B0 ;  /* 0x0000000000007941 */ /* 0x000fea0003800200 */
.L_x_282:
        /* <DEDUP_REMOVED lines=15> */
.L_x_285:
[----:B------:R-:W-:Y:S05]  /*9950*/  BSYNC.RECONVERGENT B0 ;  /* 0x0000000000007941 */ /* 0x000fea0003800200 */
.L_x_284:
        /* <DEDUP_REMOVED lines=15> */
.L_x_287:
[----:B------:R-:W-:Y:S05]  /*9a50*/  BSYNC.RECONVERGENT B0 ;  /* 0x0000000000007941 */ /* 0x000fea0003800200 */
.L_x_286:
        /* <DEDUP_REMOVED lines=15> */
.L_x_289:
[----:B------:R-:W-:Y:S05]  /*9b50*/  BSYNC.RECONVERGENT B0 ;  /* 0x0000000000007941 */ /* 0x000fea0003800200 */
.L_x_288:
        /* <DEDUP_REMOVED lines=15> */
.L_x_291:
[----:B------:R-:W-:Y:S05]  /*9c50*/  BSYNC.RECONVERGENT B0 ;  /* 0x0000000000007941 */ /* 0x000fea0003800200 */
.L_x_290:
        /* <DEDUP_REMOVED lines=15> */
.L_x_293:
[----:B------:R-:W-:Y:S05]  /*9d50*/  BSYNC.RECONVERGENT B0 ;  /* 0x0000000000007941 */ /* 0x000fea0003800200 */
.L_x_292:
        /* <DEDUP_REMOVED lines=15> */
.L_x_295:
[----:B------:R-:W-:Y:S05]  /*9e50*/  BSYNC.RECONVERGENT B0 ;  /* 0x0000000000007941 */ /* 0x000fea0003800200 */
.L_x_294:
        /* <DEDUP_REMOVED lines=15> */
.L_x_297:
[----:B------:R-:W-:Y:S05]  /*9f50*/  BSYNC.RECONVERGENT B0 ;  /* 0x0000000000007941 */ /* 0x000fea0003800200 */
.L_x_296:
        /* <DEDUP_REMOVED lines=15> */
.L_x_299:
[----:B------:R-:W-:Y:S05]  /*a050*/  BSYNC.RECONVERGENT B0 ;  /* 0x0000000000007941 */ /* 0x000fea0003800200 */
.L_x_298:
        /* <DEDUP_REMOVED lines=15> */
.L_x_301:
[----:B------:R-:W-:Y:S05]  /*a150*/  BSYNC.RECONVERGENT B0 ;  /* 0x0000000000007941 */ /* 0x000fea0003800200 */
.L_x_300:
        /* <DEDUP_REMOVED lines=15> */
.L_x_303:
[----:B------:R-:W-:Y:S05]  /*a250*/  BSYNC.RECONVERGENT B0 ;  /* 0x0000000000007941 */ /* 0x000fea0003800200 */
.L_x_302:
        /* <DEDUP_REMOVED lines=15> */
.L_x_305:
[----:B------:R-:W-:Y:S05]  /*a350*/  BSYNC.RECONVERGENT B0 ;  /* 0x0000000000007941 */ /* 0x000fea0003800200 */
.L_x_304:
[----:B-----5:R0:W-:Y:S01]  /*a360*/  STS [R37+0x7e00], R68 ;  /* 0x007e004425007388 */ /* 0x0201e20000000800 */
[----:B------:R-:W-:Y:S01]  /*a370*/  BSSY.RECONVERGENT B0, `(.L_x_306) ;  /* 0x000000e000007945 */ /* 0x000fe20003800200 */
[----:B---3--:R-:W-:-:S03]  /*a380*/  MOV R82, RZ ;  /* 0x000000ff00527202 */ /* 0x008fc60000000f00 */
[----:B------:R-:W-:Y:S05]  /*a390*/  @P4 BRA `(.L_x_307) ;  /* 0x00000000002c4947 */ /* 0x000fea0003800000 */
[----:B012-4-:R-:W0:Y:S01]  /*a3a0*/  LDC.64 R16, c[0x0][0x380] ;  /* 0x0000e000ff107b82 */ /* 0x017e220000000a00 */
        /* <DEDUP_REMOVED lines=10> */
.L_x_307:
[----:B------:R-:W-:Y:S05]  /*a450*/  BSYNC.RECONVERGENT B0 ;  /* 0x0000000000007941 */ /* 0x000fea0003800200 */
.L_x_306:
[----:B-----5:R4:W-:Y:S01]  /*a460*/  STS [R37+0x7fc0], R82 ;  /* 0x007fc05225007388 */ /* 0x0209e20000000800 */
[C---:B------:R-:W-:Y:S01]  /*a470*/  FFMA R125, R53.reuse, R126, RZ ;  /* 0x0000007e357d7223 */ /* 0x040fe200000000ff */
[C---:B0123--:R-:W-:Y:S01]  /*a480*/  FFMA R17, R53.reuse, R14, RZ ;  /* 0x0000000e35117223 */ /* 0x04ffe200000000ff */
[-C--:B------:R-:W-:Y:S01]  /*a490*/  FFMA R123, R53, R12.reuse, RZ ;  /* 0x0000000c357b7223 */ /* 0x080fe200000000ff */
[----:B------:R-:W-:Y:S01]  /*a4a0*/  BSSY.RECONVERGENT B0, `(.L_x_308) ;  /* 0x0000015000007945 */ /* 0x000fe20003800200 */
[CC--:B------:R-:W-:Y:S01]  /*a4b0*/  FFMA R68, R54.reuse, R117.reuse, R125 ;  /* 0x0000007536447223 */ /* 0x0c0fe2000000007d */
[C---:B------:R-:W-:Y:S01]  /*a4c0*/  FFMA R17, R54.reuse, R12, R17 ;  /* 0x0000000c36117223 */ /* 0x040fe20000000011 */
[----:B----4-:R-:W-:Y:S01]  /*a4d0*/  FFMA R16, R54, R126, R123 ;  /* 0x0000007e36107223 */ /* 0x010fe2000000007b */
[----:B------:R-:W-:Y:S01]  /*a4e0*/  MOV R124, RZ ;  /* 0x000000ff007c7202 */ /* 0x000fe20000000f00 */
[C---:B------:R-:W-:Y:S01]  /*a4f0*/  FFMA R112, R55.reuse, R112, R68 ;  /* 0x0000007037707223 */ /* 0x040fe20000000044 */
[C---:B------:R-:W-:Y:S01]  /*a500*/  FFMA R126, R55.reuse, R126, R17 ;  /* 0x0000007e377e7223 */ /* 0x040fe20000000011 */
[----:B------:R-:W-:Y:S01]  /*a510*/  FFMA R117, R55, R117, R16 ;  /* 0x0000007537757223 */ /* 0x000fe20000000010 */
[----:B------:R-:W-:Y:S01]  /*a520*/  FFMA R68, R8, R105, RZ ;  /* 0x0000006908447223 */ /* 0x000fe200000000ff */
[----:B------:R-:W-:Y:S06]  /*a530*/  @P5 BRA `(.L_x_309) ;  /* 0x00000000002c5947 */ /* 0x000fec0003800000 */
        /* <DEDUP_REMOVED lines=11> */
.L_x_309:
[----:B------:R-:W-:Y:S05]  /*a5f0*/  BSYNC.RECONVERGENT B0 ;  /* 0x0000000000007941 */ /* 0x000fea0003800200 */
.L_x_308:
[----:B-----5:R1:W-:Y:S01]  /*a600*/  STS [R37+0x8180], R124 ;  /* 0x0081807c25007388 */ /* 0x0203e20000000800 */
[----:B0-----:R-:W-:Y:S01]  /*a610*/  FFMA R16, R4, R97, RZ ;  /* 0x0000006104107223 */ /* 0x001fe200000000ff */
[-C--:B------:R-:W-:Y:S01]  /*a620*/  FFMA R17, R9, R103.reuse, R68 ;  /* 0x0000006709117223 */ /* 0x080fe20000000044 */
[----:B------:R-:W-:Y:S01]  /*a630*/  FFMA R82, R8, R103, RZ ;  /* 0x0000006708527223 */ /* 0x000fe200000000ff */
[-C--:B------:R-:W-:Y:S01]  /*a640*/  FFMA R68, R4, R79.reuse, RZ ;  /* 0x0000004f04447223 */ /* 0x080fe200000000ff */
[----:B------:R-:W-:Y:S01]  /*a650*/  FFMA R123, R5, R79, R16 ;  /* 0x0000004f057b7223 */ /* 0x000fe20000000010 */
[----:B------:R-:W-:Y:S01]  /*a660*/  FFMA R16, R8, R85, RZ ;  /* 0x0000005508107223 */ /* 0x000fe200000000ff */
[----:B------:R-:W-:Y:S01]  /*a670*/  FFMA R118, R4, R121, RZ ;  /* 0x0000007904767223 */ /* 0x000fe200000000ff */
[-C--:B------:R-:W-:Y:S01]  /*a680*/  FFMA R120, R10, R85.reuse, R17 ;  /* 0x000000550a787223 */ /* 0x080fe20000000011 */
[----:B------:R-:W-:Y:S01]  /*a690*/  FFMA R125, R9, R85, R82 ;  /* 0x00000055097d7223 */ /* 0x000fe20000000052 */
[----:B------:R-:W-:Y:S01]  /*a6a0*/  FFMA R17, R5, R121, R68 ;  /* 0x0000007905117223 */ /* 0x000fe20000000044 */
[----:B------:R-:W-:Y:S01]  /*a6b0*/  FFMA R16, R9, R111, R16 ;  /* 0x0000006f09107223 */ /* 0x000fe20000000010 */
[----:B------:R-:W-:Y:S01]  /*a6c0*/  FFMA R118, R5, R89, R118 ;  /* 0x0000005905767223 */ /* 0x000fe20000000076 */
[----:B------:R-:W-:Y:S01]  /*a6d0*/  BSSY.RECONVERGENT B0, `(.L_x_310) ;  /* 0x0000014000007945 */ /* 0x000fe20003800200 */
[----:B------:R-:W-:Y:S01]  /*a6e0*/  FFMA R82, R6, R121, R123 ;  /* 0x0000007906527223 */ /* 0x000fe2000000007b */
[----:B------:R-:W-:Y:S01]  /*a6f0*/  FFMA R111, R10, R111, R125 ;  /* 0x0000006f0a6f7223 */ /* 0x000fe2000000007d */
[----:B------:R-:W-:Y:S01]  /*a700*/  FFMA R89, R6, R89, R17 ;  /* 0x0000005906597223 */ /* 0x000fe20000000011 */
[----:B------:R-:W-:Y:S01]  /*a710*/  FFMA R119, R10, R119, R16 ;  /* 0x000000770a777223 */ /* 0x000fe20000000010 */
[----:B------:R-:W-:Y:S01]  /*a720*/  FFMA R91, R6, R91, R118 ;  /* 0x0000005b065b7223 */ /* 0x000fe20000000076 */
[----:B------:R-:W-:Y:S01]  /*a730*/  FFMA R85, R11, R62, RZ ;  /* 0x0000003e0b557223 */ /* 0x000fe200000000ff */
[----:B------:R-:W-:Y:S01]  /*a740*/  MOV R128, RZ ;  /* 0x000000ff00807202 */ /* 0x000fe20000000f00 */
[----:B-1----:R-:W-:Y:S06]  /*a750*/  @P1 BRA `(.L_x_311) ;  /* 0x00000000002c1947 */ /* 0x002fec0003800000 */
        /* <DEDUP_REMOVED lines=11> */
.L_x_311:
[----:B------:R-:W-:Y:S05]  /*a810*/  BSYNC.RECONVERGENT B0 ;  /* 0x0000000000007941 */ /* 0x000fea0003800200 */
.L_x_310:
[----:B-----5:R1:W-:Y:S01]  /*a820*/  STS [R37+0x8340], R128 ;  /* 0x0083408025007388 */ /* 0x0203e20000000800 */
[----:B0-----:R-:W-:Y:S01]  /*a830*/  FFMA R17, R7, R84, RZ ;  /* 0x0000005407117223 */ /* 0x001fe200000000ff */
[-C--:B------:R-:W-:Y:S01]  /*a840*/  FFMA R121, R11, R114.reuse, RZ ;  /* 0x000000720b797223 */ /* 0x080fe200000000ff */
[----:B------:R-:W-:Y:S01]  /*a850*/  FFMA R68, R40, R114, R85 ;  /* 0x0000007228447223 */ /* 0x000fe20000000055 */
[-C--:B------:R-:W-:Y:S01]  /*a860*/  FFMA R85, R7, R122.reuse, RZ ;  /* 0x0000007a07557223 */ /* 0x080fe200000000ff */
[----:B------:R-:W-:Y:S01]  /*a870*/  FFMA R16, R44, R122, R17 ;  /* 0x0000007a2c107223 */ /* 0x000fe20000000011 */
[-C--:B------:R-:W-:Y:S01]  /*a880*/  FFMA R118, R40, R108.reuse, R121 ;  /* 0x0000006c28767223 */ /* 0x080fe20000000079 */
[-C--:B------:R-:W-:Y:S01]  /*a890*/  FFMA R68, R41, R108.reuse, R68 ;  /* 0x0000006c29447223 */ /* 0x080fe20000000044 */
[----:B------:R-:W-:Y:S01]  /*a8a0*/  FFMA R17, R11, R108, RZ ;  /* 0x0000006c0b117223 */ /* 0x000fe200000000ff */
[-C--:B------:R-:W-:Y:S01]  /*a8b0*/  FFMA R108, R7, R110.reuse, RZ ;  /* 0x0000006e076c7223 */ /* 0x080fe200000000ff */
[-C--:B------:R-:W-:Y:S01]  /*a8c0*/  FFMA R124, R44, R110.reuse, R85 ;  /* 0x0000006e2c7c7223 */ /* 0x080fe20000000055 */
[----:B------:R-:W-:Y:S01]  /*a8d0*/  BSSY.RECONVERGENT B0, `(.L_x_312) ;  /* 0x0000016000007945 */ /* 0x000fe20003800200 */
[----:B------:R-:W-:Y:S01]  /*a8e0*/  FFMA R17, R40, R71, R17 ;  /* 0x0000004728117223 */ /* 0x000fe20000000011 */
[-C--:B------:R-:W-:Y:S01]  /*a8f0*/  FFMA R121, R44, R87.reuse, R108 ;  /* 0x000000572c797223 */ /* 0x080fe2000000006c */
[C---:B------:R-:W-:Y:S01]  /*a900*/  FFMA R87, R45.reuse, R87, R124 ;  /* 0x000000572d577223 */ /* 0x040fe2000000007c */
[----:B------:R-:W-:Y:S01]  /*a910*/  FFMA R85, R45, R110, R16 ;  /* 0x0000006e2d557223 */ /* 0x000fe20000000010 */
[C---:B------:R-:W-:Y:S01]  /*a920*/  FFMA R71, R41.reuse, R71, R118 ;  /* 0x0000004729477223 */ /* 0x040fe20000000076 */
        /* <DEDUP_REMOVED lines=16> */
.L_x_313:
[----:B------:R-:W-:Y:S05]  /*aa30*/  BSYNC.RECONVERGENT B0 ;  /* 0x0000000000007941 */ /* 0x000fea0003800200 */
.L_x_312:
[----:B-----5:R1:W-:Y:S01]  /*aa40*/  STS [R37+0x8500], R124 ;  /* 0x0085007c25007388 */ /* 0x0203e20000000800 */
[----:B------:R-:W-:Y:S01]  /*aa50*/  FFMA R110, R42, R33, RZ ;  /* 0x000000212a6e7223 */ /* 0x000fe200000000ff */
[C---:B0-----:R-:W-:Y:S01]  /*aa60*/  FFMA R16, R46.reuse, R29, RZ ;  /* 0x0000001d2e107223 */ /* 0x041fe200000000ff */
[C---:B------:R-:W-:Y:S01]  /*aa70*/  FFMA R17, R43.reuse, R33, R108 ;  /* 0x000000212b117223 */ /* 0x040fe2000000006c */
[----:B------:R-:W-:Y:S01]  /*aa80*/  FFMA R108, R46, R3, RZ ;  /* 0x000000032e6c7223 */ /* 0x000fe200000000ff */
[----:B------:R-:W-:Y:S01]  /*aa90*/  FFMA R123, R43, R113, R110 ;  /* 0x000000712b7b7223 */ /* 0x000fe2000000006e */
[C---:B------:R-:W-:Y:S01]  /*aaa0*/  FFMA R121, R47.reuse, R3, R16 ;  /* 0x000000032f797223 */ /* 0x040fe20000000010 */
[----:B------:R-:W-:Y:S01]  /*aab0*/  FFMA R16, R42, R113, RZ ;  /* 0x000000712a107223 */ /* 0x000fe200000000ff */
[----:B------:R-:W-:Y:S01]  /*aac0*/  FFMA R110, R46, R115, RZ ;  /* 0x000000732e6e7223 */ /* 0x000fe200000000ff */
[----:B------:R-:W-:Y:S01]  /*aad0*/  FFMA R118, R48, R113, R17 ;  /* 0x0000007130767223 */ /* 0x000fe20000000011 */
[----:B------:R-:W-:Y:S01]  /*aae0*/  FFMA R113, R47, R115, R108 ;  /* 0x000000732f717223 */ /* 0x000fe2000000006c */
[-C--:B------:R-:W-:Y:S01]  /*aaf0*/  FFMA R16, R43, R116.reuse, R16 ;  /* 0x000000742b107223 */ /* 0x080fe20000000010 */
[-C--:B------:R-:W-:Y:S01]  /*ab00*/  FFMA R110, R47, R15.reuse, R110 ;  /* 0x0000000f2f6e7223 */ /* 0x080fe2000000006e */
[----:B------:R-:W-:Y:S01]  /*ab10*/  BSSY.RECONVERGENT B0, `(.L_x_314) ;  /* 0x0000015000007945 */ /* 0x000fe20003800200 */
[C---:B------:R-:W-:Y:S01]  /*ab20*/  FFMA R15, R52.reuse, R15, R113 ;  /* 0x0000000f340f7223 */ /* 0x040fe20000000071 */
[----:B------:R-:W-:Y:S01]  /*ab30*/  FFMA R17, R52, R115, R121 ;  /* 0x0000007334117223 */ /* 0x000fe20000000079 */
[C---:B------:R-:W-:Y:S01]  /*ab40*/  FFMA R116, R48.reuse, R116, R123 ;  /* 0x0000007430747223 */ /* 0x040fe2000000007b */
[----:B------:R-:W-:Y:S01]  /*ab50*/  FFMA R81, R48, R81, R16 ;  /* 0x0000005130517223 */ /* 0x000fe20000000010 */
[----:B------:R-:W-:Y:S01]  /*ab60*/  FFMA R13, R52, R13, R110 ;  /* 0x0000000d340d7223 */ /* 0x000fe2000000006e */
[----:B------:R-:W-:Y:S01]  /*ab70*/  FFMA R65, R65, R8, RZ ;  /* 0x0000000841417223 */ /* 0x000fe200000000ff */
[----:B------:R-:W-:Y:S01]  /*ab80*/  FFMA R113, R49, R32, RZ ;  /* 0x0000002031717223 */ /* 0x000fe200000000ff */
[----:B------:R-:W-:Y:S01]  /*ab90*/  MOV R128, RZ ;  /* 0x000000ff00807202 */ /* 0x000fe20000000f00 */
[----:B-1----:R-:W-:Y:S06]  /*aba0*/  @P3 BRA `(.L_x_315) ;  /* 0x00000000002c3947 */ /* 0x002fec0003800000 */
        /* <DEDUP_REMOVED lines=11> */
.L_x_315:
[----:B------:R-:W-:Y:S05]  /*ac60*/  BSYNC.RECONVERGENT B0 ;  /* 0x0000000000007941 */ /* 0x000fea0003800200 */
.L_x_314:
[C---:B------:R-:W-:Y:S01]  /*ac70*/  FFMA R115, R49.reuse, R30, RZ ;  /* 0x0000001e31737223 */ /* 0x040fe200000000ff */
[----:B-----5:R1:W-:Y:S01]  /*ac80*/  STS [R37+0x86c0], R128 ;  /* 0x0086c08025007388 */ /* 0x0203e20000000800 */
[----:B------:R-:W-:Y:S01]  /*ac90*/  FFMA R16, R8, R20, RZ ;  /* 0x0000001408107223 */ /* 0x000fe200000000ff */
[----:B------:R-:W-:Y:S01]  /*aca0*/  FFMA R108, R20, R9, R65 ;  /* 0x00000009146c7223 */ /* 0x000fe20000000041 */
[CC--:B0-----:R-:W-:Y:S01]  /*acb0*/  FFMA R124, R50.reuse, R18.reuse, R115 ;  /* 0x00000012327c7223 */ /* 0x0c1fe20000000073 */
[----:B------:R-:W-:Y:S01]  /*acc0*/  FFMA R115, R49, R18, RZ ;  /* 0x0000001231737223 */ /* 0x000fe200000000ff */
[----:B------:R-:W-:Y:S01]  /*acd0*/  FFMA R110, R50, R30, R113 ;  /* 0x0000001e326e7223 */ /* 0x000fe20000000071 */
[-C--:B------:R-:W-:Y:S01]  /*ace0*/  FFMA R113, R9, R109.reuse, R16 ;  /* 0x0000006d09717223 */ /* 0x080fe20000000010 */
[----:B------:R-:W-:Y:S01]  /*acf0*/  FFMA R65, R109, R10, R108 ;  /* 0x0000000a6d417223 */ /* 0x000fe2000000006c */
[----:B------:R-:W-:Y:S01]  /*ad00*/  FFMA R16, R8, R109, RZ ;  /* 0x0000006d08107223 */ /* 0x000fe200000000ff */
[----:B------:R-:W-:Y:S01]  /*ad10*/  FFMA R108, R50, R106, R115 ;  /* 0x0000006a326c7223 */ /* 0x000fe20000000073 */
[C---:B------:R-:W-:Y:S01]  /*ad20*/  FFMA R20, R51.reuse, R18, R110 ;  /* 0x0000001233147223 */ /* 0x040fe2000000006e */
[----:B------:R-:W-:Y:S01]  /*ad30*/  FFMA R18, R51, R106, R124 ;  /* 0x0000006a33127223 */ /* 0x000fe2000000007c */
[----:B------:R-:W-:Y:S01]  /*ad40*/  FFMA R63, R63, R4, RZ ;  /* 0x000000043f3f7223 */ /* 0x000fe200000000ff */
[-C--:B------:R-:W-:Y:S01]  /*ad50*/  FFMA R115, R9, R107.reuse, R16 ;  /* 0x0000006b09737223 */ /* 0x080fe20000000010 */
[C---:B------:R-:W-:Y:S01]  /*ad60*/  FFMA R106, R8.reuse, R107, RZ ;  /* 0x0000006b086a7223 */ /* 0x040fe200000000ff */
[----:B------:R-:W-:Y:S01]  /*ad70*/  FFMA R16, R51, R104, R108 ;  /* 0x0000006833107223 */ /* 0x000fe2000000006c */
[----:B------:R-:W-:Y:S01]  /*ad80*/  FFMA R104, R8, R61, RZ ;  /* 0x0000003d08687223 */ /* 0x000fe200000000ff */
[----:B------:R-:W-:Y:S01]  /*ad90*/  FFMA R8, R102, R5, R63 ;  /* 0x0000000566087223 */ /* 0x000fe2000000003f */
[----:B------:R-:W-:Y:S01]  /*ada0*/  FFMA R106, R61, R9, R106 ;  /* 0x000000093d6a7223 */ /* 0x000fe2000000006a */
[----:B------:R-:W-:Y:S01]  /*adb0*/  FFMA R102, R4, R102, RZ ;  /* 0x0000006604667223 */ /* 0x000fe200000000ff */
[----:B------:R-:W-:Y:S01]  /*adc0*/  FFMA R109, R10, R107, R113 ;  /* 0x0000006b0a6d7223 */ /* 0x000fe20000000071 */
[----:B------:R-:W-:Y:S01]  /*add0*/  BSSY.RECONVERGENT B0, `(.L_x_316) ;  /* 0x0000015000007945 */ /* 0x000fe20003800200 */
[----:B------:R-:W-:Y:S01]  /*ade0*/  FFMA R108, R105, R9, R104 ;  /* 0x00000009696c7223 */ /* 0x000fe20000000068 */
[-C--:B------:R-:W-:Y:S01]  /*adf0*/  FFMA R107, R61, R10.reuse, R115 ;  /* 0x0000000a3d6b7223 */ /* 0x080fe20000000073 */
[----:B------:R-:W-:Y:S01]  /*ae00*/  FFMA R105, R105, R10, R106 ;  /* 0x0000000a69697223 */ /* 0x000fe2000000006a */
[-C--:B------:R-:W-:Y:S01]  /*ae10*/  FFMA R61, R5, R101.reuse, R102 ;  /* 0x00000065053d7223 */ /* 0x080fe20000000066 */
        /* <DEDUP_REMOVED lines=16> */
.L_x_317:
[----:B------:R-:W-:Y:S05]  /*af20*/  BSYNC.RECONVERGENT B0 ;  /* 0x0000000000007941 */ /* 0x000fea0003800200 */
.L_x_316:
[----:B-----5:R1:W-:Y:S01]  /*af30*/  STS [R37+0x8880], R106 ;  /* 0x0088806a25007388 */ /* 0x0203e20000000800 */
[----:B0-----:R-:W-:Y:S01]  /*af40*/  FFMA R9, R77, R40, R60 ;  /* 0x000000284d097223 */ /* 0x001fe2000000003c */
[C---:B------:R-:W-:Y:S01]  /*af50*/  FFMA R8, R4.reuse, R99, RZ ;  /* 0x0000006304087223 */ /* 0x040fe200000000ff */
[----:B------:R-:W-:Y:S01]  /*af60*/  FFMA R60, R4, R59, RZ ;  /* 0x0000003b043c7223 */ /* 0x000fe200000000ff */
[----:B------:R-:W-:Y:S01]  /*af70*/  FFMA R77, R11, R77, RZ ;  /* 0x0000004d0b4d7223 */ /* 0x000fe200000000ff */
[----:B------:R-:W-:Y:S01]  /*af80*/  FFMA R102, R5, R99, R102 ;  /* 0x0000006305667223 */ /* 0x000fe20000000066 */
[----:B------:R-:W-:Y:S01]  /*af90*/  FFMA R104, R100, R41, R9 ;  /* 0x0000002964687223 */ /* 0x000fe20000000009 */
[-C--:B------:R-:W-:Y:S01]  /*afa0*/  FFMA R8, R59, R5.reuse, R8 ;  /* 0x000000053b087223 */ /* 0x080fe20000000008 */
[----:B------:R-:W-:Y:S01]  /*afb0*/  FFMA R60, R97, R5, R60 ;  /* 0x00000005613c7223 */ /* 0x000fe2000000003c */
[C---:B------:R-:W-:Y:S01]  /*afc0*/  FFMA R9, R11.reuse, R100, RZ ;  /* 0x000000640b097223 */ /* 0x040fe200000000ff */
[----:B------:R-:W-:Y:S01]  /*afd0*/  FFMA R5, R11, R98, RZ ;  /* 0x000000620b057223 */ /* 0x000fe200000000ff */
[C---:B------:R-:W-:Y:S01]  /*afe0*/  FFMA R4, R40.reuse, R100, R77 ;  /* 0x0000006428047223 */ /* 0x040fe2000000004d */
[----:B------:R-:W-:Y:S01]  /*aff0*/  FFMA R77, R103, R10, R108 ;  /* 0x0000000a674d7223 */ /* 0x000fe2000000006c */
[----:B------:R-:W-:Y:S01]  /*b000*/  FFMA R10, R40, R98, R9 ;  /* 0x00000062280a7223 */ /* 0x000fe20000000009 */
[----:B------:R-:W-:Y:S01]  /*b010*/  FFMA R11, R11, R58, RZ ;  /* 0x0000003a0b0b7223 */ /* 0x000fe200000000ff */
[----:B------:R-:W-:Y:S01]  /*b020*/  FFMA R5, R58, R40, R5 ;  /* 0x000000283a057223 */ /* 0x000fe20000000005 */
[----:B------:R-:W-:Y:S01]  /*b030*/  BSSY.RECONVERGENT B0, `(.L_x_318) ;  /* 0x0000016000007945 */ /* 0x000fe20003800200 */
[----:B------:R-:W-:Y:S01]  /*b040*/  FFMA R101, R6, R99, R61 ;  /* 0x0000006306657223 */ /* 0x000fe2000000003d */
[----:B------:R-:W-:Y:S01]  /*b050*/  FFMA R100, R41, R98, R4 ;  /* 0x0000006229647223 */ /* 0x000fe20000000004 */
[-C--:B------:R-:W-:Y:S01]  /*b060*/  FFMA R99, R59, R6.reuse, R102 ;  /* 0x000000063b637223 */ /* 0x080fe20000000066 */
[-C--:B------:R-:W-:Y:S01]  /*b070*/  FFMA R97, R97, R6.reuse, R8 ;  /* 0x0000000661617223 */ /* 0x080fe20000000008 */
[----:B------:R-:W-:Y:S01]  /*b080*/  FFMA R79, R79, R6, R60 ;  /* 0x000000064f4f7223 */ /* 0x000fe2000000003c */
[----:B------:R-:W-:Y:S01]  /*b090*/  FFMA R11, R62, R40, R11 ;  /* 0x000000283e0b7223 */ /* 0x000fe2000000000b */
[-C--:B------:R-:W-:Y:S01]  /*b0a0*/  FFMA R98, R58, R41.reuse, R10 ;  /* 0x000000293a627223 */ /* 0x080fe2000000000a */
[----:B------:R-:W-:Y:S01]  /*b0b0*/  FFMA R134, R62, R41, R5 ;  /* 0x000000293e867223 */ /* 0x000fe20000000005 */
[----:B------:R-:W-:Y:S01]  /*b0c0*/  MOV R4, RZ ;  /* 0x000000ff00047202 */ /* 0x000fe20000000f00 */
[----:B-1----:R-:W-:Y:S06]  /*b0d0*/  @P5 BRA `(.L_x_319) ;  /* 0x00000000002c5947 */ /* 0x002fec0003800000 */
        /* <DEDUP_REMOVED lines=11> */
.L_x_319:
[----:B------:R-:W-:Y:S05]  /*b190*/  BSYNC.RECONVERGENT B0 ;  /* 0x0000000000007941 */ /* 0x000fea0003800200 */
.L_x_318:
[C---:B------:R-:W-:Y:S01]  /*b1a0*/  @!P6 LEA R59, R74.reuse, UR4, 0x2 ;  /* 0x000000044a3bec11 */ /* 0x040fe2000f8e10ff */
[----:B-----5:R1:W-:Y:S01]  /*b1b0*/  STS [R37+0x8a40], R4 ;  /* 0x008a400425007388 */ /* 0x0203e20000000800 */
[----:B------:R-:W-:Y:S01]  /*b1c0*/  ISETP.GT.U32.AND P5, PT, R74, 0x37, PT ;  /* 0x000000374a00780c */ /* 0x000fe20003fa4070 */
[----:B0-----:R-:W-:Y:S01]  /*b1d0*/  FFMA R5, R56, R7, RZ ;  /* 0x0000000738057223 */ /* 0x001fe200000000ff */
[----:B------:R-:W-:Y:S01]  /*b1e0*/  MOV R121, UR14 ;  /* 0x0000000e00797c02 */ /* 0x000fe20008000f00 */
[----:B------:R0:W-:Y:S01]  /*b1f0*/  @!P6 STS [R59], R92 ;  /* 0x0000005c3b00e388 */ /* 0x0001e20000000800 */
[----:B------:R-:W-:Y:S01]  /*b200*/  ISETP.NE.AND P1, PT, R76, RZ, PT ;  /* 0x000000ff4c00720c */ /* 0x000fe20003f25270 */
[----:B------:R-:W-:Y:S01]  /*b210*/  FFMA R9, R90, R44, R5 ;  /* 0x0000002c5a097223 */ /* 0x000fe20000000005 */
[----:B------:R-:W-:Y:S01]  /*b220*/  FFMA R5, R7, R90, RZ ;  /* 0x0000005a07057223 */ /* 0x000fe200000000ff */
[----:B------:R-:W-:Y:S01]  /*b230*/  FFMA R114, R114, R41, R11 ;  /* 0x0000002972727223 */ /* 0x000fe2000000000b */
[----:B------:R-:W-:Y:S01]  /*b240*/  FFMA R57, R57, R42, RZ ;  /* 0x0000002a39397223 */ /* 0x000fe200000000ff */
[----:B------:R-:W-:Y:S01]  /*b250*/  FFMA R90, R88, R45, R9 ;  /* 0x0000002d585a7223 */ /* 0x000fe20000000009 */
[-C--:B-1----:R-:W-:Y:S01]  /*b260*/  FFMA R4, R44, R88.reuse, R5 ;  /* 0x000000582c047223 */ /* 0x082fe20000000005 */
[C---:B------:R-:W-:Y:S01]  /*b270*/  FFMA R5, R7.reuse, R88, RZ ;  /* 0x0000005807057223 */ /* 0x040fe200000000ff */
[----:B------:R-:W-:Y:S01]  /*b280*/  FFMA R88, R42, R86, RZ ;  /* 0x000000562a587223 */ /* 0x000fe200000000ff */
[----:B------:R-:W-:Y:S01]  /*b290*/  @!P5 IADD3 R96, PT, PT, R74, RZ, RZ ;  /* 0x000000ff4a60d210 */ /* 0x000fe20007ffe0ff */
[----:B0-----:R-:W-:Y:S01]  /*b2a0*/  FFMA R92, R86, R43, R57 ;  /* 0x0000002b565c7223 */ /* 0x001fe20000000039 */
[----:B------:R-:W-:Y:S01]  /*b2b0*/  @!P5 IADD3 R121, PT, PT, RZ, UR4, RZ ;  /* 0x00000004ff79dc10 */ /* 0x000fe2000fffe0ff */
[----:B------:R-:W-:Y:S01]  /*b2c0*/  BAR.SYNC.DEFER_BLOCKING 0x0 ;  /* 0x0000000000007b1d */ /* 0x000fe20000010000 */
[----:B------:R-:W-:Y:S01]  /*b2d0*/  LEA R102, R96, UR11, 0x2 ;  /* 0x0000000b60667c11 */ /* 0x000fe2000f8e10ff */
[-C--:B------:R-:W-:Y:S01]  /*b2e0*/  FFMA R6, R44, R66.reuse, R5 ;  /* 0x000000422c067223 */ /* 0x080fe20000000005 */
[C---:B------:R-:W-:Y:S01]  /*b2f0*/  FFMA R5, R7.reuse, R66, RZ ;  /* 0x0000004207057223 */ /* 0x040fe200000000ff */
[----:B------:R-:W-:Y:S01]  /*b300*/  FFMA R7, R7, R64, RZ ;  /* 0x0000004007077223 */ /* 0x000fe200000000ff */
[----:B------:R-:W-:Y:S01]  /*b310*/  FFMA R86, R45, R66, R4 ;  /* 0x000000422d567223 */ /* 0x000fe20000000004 */
[----:B------:R-:W-:Y:S01]  /*b320*/  FFMA R4, R42, R93, RZ ;  /* 0x0000005d2a047223 */ /* 0x000fe200000000ff */
[-C--:B------:R-:W-:Y:S01]  /*b330*/  FFMA R5, R64, R44.reuse, R5 ;  /* 0x0000002c40057223 */ /* 0x080fe20000000005 */
[----:B------:R-:W-:Y:S01]  /*b340*/  FFMA R7, R84, R44, R7 ;  /* 0x0000002c54077223 */ /* 0x000fe20000000007 */
[----:B------:R-:W-:Y:S01]  /*b350*/  FFMA R44, R64, R45, R6 ;  /* 0x0000002d402c7223 */ /* 0x000fe20000000006 */
[CC--:B------:R-:W-:Y:S01]  /*b360*/  FFMA R6, R43.reuse, R95.reuse, R4 ;  /* 0x0000005f2b067223 */ /* 0x0c0fe20000000004 */
[----:B------:R-:W-:Y:S01]  /*b370*/  FFMA R4, R42, R95, RZ ;  /* 0x0000005f2a047223 */ /* 0x000fe200000000ff */
[----:B------:R-:W-:Y:S01]  /*b380*/  FFMA R84, R84, R45, R5 ;  /* 0x0000002d54547223 */ /* 0x000fe20000000005 */
[----:B------:R-:W-:Y:S01]  /*b390*/  FFMA R124, R42, R67, RZ ;  /* 0x000000432a7c7223 */ /* 0x000fe200000000ff */
[----:B------:R-:W-:Y:S01]  /*b3a0*/  FFMA R103, R43, R93, R88 ;  /* 0x0000005d2b677223 */ /* 0x000fe20000000058 */
[----:B------:R-:W-:Y:S01]  /*b3b0*/  FFMA R42, R67, R43, R4 ;  /* 0x0000002b432a7223 */ /* 0x000fe20000000004 */
[-C--:B------:R-:W-:Y:S01]  /*b3c0*/  FFMA R41, R93, R48.reuse, R92 ;  /* 0x000000305d297223 */ /* 0x080fe2000000005c */
[----:B------:R-:W-:Y:S01]  /*b3d0*/  FFMA R122, R122, R45, R7 ;  /* 0x0000002d7a7a7223 */ /* 0x000fe20000000007 */
[----:B------:R-:W-:Y:S01]  /*b3e0*/  FFMA R45, R67, R48, R6 ;  /* 0x00000030432d7223 */ /* 0x000fe20000000006 */
[----:B------:R-:W-:Y:S01]  /*b3f0*/  FFMA R103, R48, R95, R103 ;  /* 0x0000005f30677223 */ /* 0x000fe20000000067 */
[----:B------:R-:W-:Y:S01]  /*b400*/  BSSY.RECONVERGENT B0, `(.L_x_320) ;  /* 0x00000d7000007945 */ /* 0x000fe20003800200 */
[----:B------:R-:W-:-:S02]  /*b410*/  IADD3 R141, PT, PT, R141, -0x37, RZ ;  /* 0xffffffc98d8d7810 */ /* 0x000fc40007ffe0ff */
[----:B------:R-:W-:Y:S01]  /*b420*/  MOV R164, RZ ;  /* 0x000000ff00a47202 */ /* 0x000fe20000000f00 */
[----:B------:R-:W-:Y:S04]  /*b430*/  LDS R76, [R102+0x64a0] ;  /* 0x0064a000664c7984 */ /* 0x000fe80000000800 */
[----:B------:R-:W0:Y:S04]  /*b440*/  LDS.128 R60, [R121+0x80] ;  /* 0x00008000793c7984 */ /* 0x000e280000000c00 */
[----:B------:R-:W1:Y:S04]  /*b450*/  LDS R40, [R102+0x6580] ;  /* 0x0065800066287984 */ /* 0x000e680000000800 */
[----:B------:R-:W2:Y:S04]  /*b460*/  LDS R127, [R102+0x6660] ;  /* 0x00666000667f7984 */ /* 0x000ea80000000800 */
[----:B------:R-:W3:Y:S04]  /*b470*/  LDS R108, [R102+0x6740] ;  /* 0x00674000666c7984 */ /* 0x000ee80000000800 */
[----:B------:R-:W4:Y:S04]  /*b480*/  LDS R129, [R102+0x6820] ;  /* 0x0068200066817984 */ /* 0x000f280000000800 */
[----:B------:R-:W-:Y:S04]  /*b490*/  LDS.128 R8, [R121+0x60] ;  /* 0x0000600079087984 */ /* 0x000fe80000000c00 */
[----:B------:R-:W4:Y:S04]  /*b4a0*/  LDS R133, [R102+0x46e0] ;  /* 0x0046e00066857984 */ /* 0x000f280000000800 */
[----:B------:R-:W4:Y:S04]  /*b4b0*/  LDS R106, [R102+0x4600] ;  /* 0x00460000666a7984 */ /* 0x000f280000000800 */
[----:B------:R-:W-:Y:S04]  /*b4c0*/  LDS.128 R56, [R121] ;  /* 0x0000000079387984 */ /* 0x000fe80000000c00 */
[----:B------:R-:W4:Y:S04]  /*b4d0*/  LDS R131, [R102+0xe0] ;  /* 0x0000e00066837984 */ /* 0x000f280000000800 */
[----:B------:R-:W4:Y:S01]  /*b4e0*/  LDS R94, [R102] ;  /* 0x00000000665e7984 */ /* 0x000f220000000800 */
[----:B0-----:R-:W-:-:S03]  /*b4f0*/  FFMA R5, R61, R76, R126 ;  /* 0x0000004c3d057223 */ /* 0x001fc6000000007e */
[----:B------:R-:W0:Y:S01]  /*b500*/  LDS R123, [R102+0x460] ;  /* 0x00046000667b7984 */ /* 0x000e220000000800 */
[CC--:B-1----:R-:W-:Y:S01]  /*b510*/  FFMA R117, R61.reuse, R40.reuse, R117 ;  /* 0x000000283d757223 */ /* 0x0c2fe20000000075 */
[C---:B------:R-:W-:Y:S02]  /*b520*/  FFMA R4, R62.reuse, R40, R5 ;  /* 0x000000283e047223 */ /* 0x040fe40000000005 */
[----:B------:R-:W1:Y:S01]  /*b530*/  LDS R130, [R102+0x1c0] ;  /* 0x0001c00066827984 */ /* 0x000e620000000800 */
[-C--:B--2---:R-:W-:Y:S01]  /*b540*/  FFMA R5, R61, R127.reuse, R112 ;  /* 0x0000007f3d057223 */ /* 0x084fe20000000070 */
[CC--:B------:R-:W-:Y:S01]  /*b550*/  FFMA R110, R62.reuse, R127.reuse, R117 ;  /* 0x0000007f3e6e7223 */ /* 0x0c0fe20000000075 */
[C---:B------:R-:W-:Y:S01]  /*b560*/  FFMA R112, R63.reuse, R127, R4 ;  /* 0x0000007f3f707223 */ /* 0x040fe20000000004 */
[----:B------:R-:W2:Y:S01]  /*b570*/  LDS R115, [R102+0x47c0] ;  /* 0x0047c00066737984 */ /* 0x000ea20000000800 */
[-C--:B---3--:R-:W-:Y:S01]  /*b580*/  FFMA R4, R62, R108.reuse, R5 ;  /* 0x0000006c3e047223 */ /* 0x088fe20000000005 */
[----:B------:R-:W-:-:S02]  /*b590*/  FFMA R110, R63, R108, R110 ;  /* 0x0000006c3f6e7223 */ /* 0x000fc4000000006e */
[----:B------:R-:W3:Y:S01]  /*b5a0*/  LDS R125, [R102+0x540] ;  /* 0x00054000667d7984 */ /* 0x000ee20000000800 */
[----:B----4-:R-:W-:-:S03]  /*b5b0*/  FFMA R108, R63, R129, R4 ;  /* 0x000000813f6c7223 */ /* 0x010fc60000000004 */
[----:B------:R-:W4:Y:S04]  /*b5c0*/  LDS R128, [R102+0x620] ;  /* 0x0006200066807984 */ /* 0x000f280000000800 */
[----:B------:R-:W4:Y:S01]  /*b5d0*/  LDS R96, [R102+0x2a0] ;  /* 0x0002a00066607984 */ /* 0x000f220000000800 */
[----:B------:R-:W-:-:S03]  /*b5e0*/  FFMA R64, R8, R133, R101 ;  /* 0x0000008508407223 */ /* 0x000fc60000000065 */
        /* <DEDUP_REMOVED lines=9> */
[C---:B0-----:R-:W-:Y:S01]  /*b680*/  FFMA R120, R56.reuse, R123, R120 ;  /* 0x0000007b38787223 */ /* 0x041fe20000000078 */
[----:B------:R-:W-:Y:S02]  /*b690*/  FFMA R117, R131, R57, R94 ;  /* 0x0000003983757223 */ /* 0x000fe4000000005e */
[----:B------:R-:W0:Y:S01]  /*b6a0*/  LDS R93, [R102+0x4de0] ;  /* 0x004de000665d7984 */ /* 0x000e220000000800 */
[-C--:B-1----:R-:W-:Y:S01]  /*b6b0*/  FFMA R113, R57, R130.reuse, R4 ;  /* 0x0000008239717223 */ /* 0x082fe20000000004 */
[----:B------:R-:W-:Y:S01]  /*b6c0*/  FFMA R132, R56, R130, R107 ;  /* 0x0000008238847223 */ /* 0x000fe2000000006b */
[----:B------:R-:W-:Y:S01]  /*b6d0*/  FFMA R117, R130, R58, R117 ;  /* 0x0000003a82757223 */ /* 0x000fe20000000075 */
[----:B------:R-:W1:Y:S01]  /*b6e0*/  LDS R139, [R102+0x8c0] ;  /* 0x0008c000668b7984 */ /* 0x000e620000000800 */
[-C--:B--2---:R-:W-:Y:S01]  /*b6f0*/  FFMA R136, R8, R115.reuse, R99 ;  /* 0x0000007308887223 */ /* 0x084fe20000000063 */
[----:B------:R-:W-:Y:S01]  /*b700*/  FFMA R109, R9, R115, R64 ;  /* 0x00000073096d7223 */ /* 0x000fe20000000040 */
[----:B------:R-:W-:Y:S01]  /*b710*/  FFMA R115, R115, R10, R66 ;  /* 0x0000000a73737223 */ /* 0x000fe20000000042 */
[----:B------:R-:W2:Y:S01]  /*b720*/  LDS R106, [R102+0x700] ;  /* 0x00070000666a7984 */ /* 0x000ea20000000800 */
[-C--:B---3--:R-:W-:Y:S01]  /*b730*/  FFMA R99, R56, R125.reuse, R111 ;  /* 0x0000007d38637223 */ /* 0x088fe2000000006f */
[----:B------:R-:W-:-:S02]  /*b740*/  FFMA R111, R57, R125, R120 ;  /* 0x0000007d396f7223 */ /* 0x000fc40000000078 */
[----:B------:R-:W3:Y:S01]  /*b750*/  LDS R135, [R102+0x9a0] ;  /* 0x0009a00066877984 */ /* 0x000ee20000000800 */
[-C--:B----4-:R-:W-:Y:S01]  /*b760*/  FFMA R120, R56, R128.reuse, R119 ;  /* 0x0000008038787223 */ /* 0x090fe20000000077 */
[CC--:B------:R-:W-:Y:S01]  /*b770*/  FFMA R99, R57.reuse, R128.reuse, R99 ;  /* 0x0000008039637223 */ /* 0x0c0fe20000000063 */
[----:B------:R-:W-:Y:S01]  /*b780*/  FFMA R111, R58, R128, R111 ;  /* 0x000000803a6f7223 */ /* 0x000fe2000000006f */
[----:B------:R-:W4:Y:S01]  /*b790*/  LDS.128 R4, [R121+0x10] ;  /* 0x0000100079047984 */ /* 0x000f220000000c00 */
[-C--:B------:R-:W-:Y:S01]  /*b7a0*/  FFMA R131, R57, R96.reuse, R132 ;  /* 0x0000006039837223 */ /* 0x080fe20000000084 */
[-C--:B------:R-:W-:Y:S01]  /*b7b0*/  FFMA R126, R56, R96.reuse, R105 ;  /* 0x00000060387e7223 */ /* 0x080fe20000000069 */
[----:B------:R-:W-:Y:S01]  /*b7c0*/  FFMA R113, R58, R96, R113 ;  /* 0x000000603a717223 */ /* 0x000fe20000000071 */
[----:B------:R-:W4:Y:S01]  /*b7d0*/  LDS R94, [R102+0xa80] ;  /* 0x000a8000665e7984 */ /* 0x000f220000000800 */
[-C--:B------:R-:W-:Y:S01]  /*b7e0*/  FFMA R130, R8, R88.reuse, R97 ;  /* 0x0000005808827223 */ /* 0x080fe20000000061 */
[-C--:B------:R-:W-:Y:S01]  /*b7f0*/  FFMA R133, R9, R88.reuse, R136 ;  /* 0x0000005809857223 */ /* 0x080fe20000000088 */
[----:B------:R-:W-:Y:S01]  /*b800*/  FFMA R109, R10, R88, R109 ;  /* 0x000000580a6d7223 */ /* 0x000fe2000000006d */
[----:B------:R-:W4:Y:S01]  /*b810*/  LDS R95, [R102+0x4fa0] ;  /* 0x004fa000665f7984 */ /* 0x000f220000000800 */
[----:B------:R-:W-:-:S03]  /*b820*/  FFMA R88, R8, R129, R89 ;  /* 0x0000008108587223 */ /* 0x000fc60000000059 */
[----:B------:R-:W4:Y:S01]  /*b830*/  LDS R137, [R102+0x7e0] ;  /* 0x0007e00066897984 */ /* 0x000f220000000800 */
[----:B------:R-:W-:-:S03]  /*b840*/  FFMA R82, R8, R127, R82 ;  /* 0x0000007f08527223 */ /* 0x000fc60000000052 */
[----:B------:R-:W-:Y:S01]  /*b850*/  LDS.128 R64, [R121+0x70] ;  /* 0x0000700079407984 */ /* 0x000fe20000000c00 */
[C---:B------:R-:W-:Y:S01]  /*b860*/  FFMA R107, R9.reuse, R129, R82 ;  /* 0x00000081096b7223 */ /* 0x040fe20000000052 */
[-C--:B------:R-:W-:Y:S01]  /*b870*/  FFMA R82, R8, R92.reuse, R91 ;  /* 0x0000005c08527223 */ /* 0x080fe2000000005b */
[CC--:B------:R-:W-:Y:S01]  /*b880*/  FFMA R91, R9.reuse, R92.reuse, R88 ;  /* 0x0000005c095b7223 */ /* 0x0c0fe20000000058 */
[----:B------:R-:W4:Y:S01]  /*b890*/  LDS R145, [R102+0x5080] ;  /* 0x0050800066917984 */ /* 0x000f220000000800 */
[C---:B------:R-:W-:Y:S01]  /*b8a0*/  FFMA R107, R10.reuse, R92, R107 ;  /* 0x0000005c0a6b7223 */ /* 0x040fe2000000006b */
[-C--:B------:R-:W-:Y:S01]  /*b8b0*/  FFMA R82, R9, R101.reuse, R82 ;  /* 0x0000006509527223 */ /* 0x080fe20000000052 */
[C---:B------:R-:W-:Y:S01]  /*b8c0*/  FFMA R101, R10.reuse, R101, R91 ;  /* 0x000000650a657223 */ /* 0x040fe2000000005b */
[----:B------:R-:W4:Y:S02]  /*b8d0*/  LDS R128, [R102+0xd20] ;  /* 0x000d200066807984 */ /* 0x000f240000000800 */
[----:B0-----:R-:W-:-:S02]  /*b8e0*/  FFMA R97, R10, R93, R82 ;  /* 0x0000005d0a617223 */ /* 0x001fc40000000052 */
[----:B------:R-:W0:Y:S01]  /*b8f0*/  LDS R143, [R102+0x4ec0] ;  /* 0x004ec000668f7984 */ /* 0x000e220000000800 */
[----:B-1----:R-:W-:-:S03]  /*b900*/  FFMA R104, R139, R59, R104 ;  /* 0x0000003b8b687223 */ /* 0x002fc60000000068 */
[----:B------:R-:W1:Y:S01]  /*b910*/  LDS R132, [R102+0xe00] ;  /* 0x000e000066847984 */ /* 0x000e620000000800 */
[-C--:B--2---:R-:W-:Y:S01]  /*b920*/  FFMA R120, R57, R106.reuse, R120 ;  /* 0x0000006a39787223 */ /* 0x084fe20000000078 */
[----:B------:R-:W-:Y:S02]  /*b930*/  FFMA R105, R58, R106, R99 ;  /* 0x0000006a3a697223 */ /* 0x000fe40000000063 */
[----:B------:R-:W2:Y:S01]  /*b940*/  LDS R89, [R102+0xee0] ;  /* 0x000ee00066597984 */ /* 0x000ea20000000800 */
[----:B---3--:R-:W-:-:S03]  /*b950*/  FFMA R91, R59, R135, R100 ;  /* 0x000000873b5b7223 */ /* 0x008fc60000000064 */
[----:B------:R-:W3:Y:S01]  /*b960*/  LDS R96, [R102+0xb60] ;  /* 0x000b600066607984 */ /* 0x000ee20000000800 */
[----:B----4-:R-:W-:-:S03]  /*b970*/  FFMA R135, R135, R4, R104 ;  /* 0x0000000487877223 */ /* 0x010fc60000000068 */
[----:B------:R-:W4:Y:S01]  /*b980*/  LDS R82, [R102+0x5160] ;  /* 0x0051600066527984 */ /* 0x000f220000000800 */
[-C--:B------:R-:W-:Y:S01]  /*b990*/  FFMA R88, R4, R94.reuse, R91 ;  /* 0x0000005e04587223 */ /* 0x080fe2000000005b */
[----:B------:R-:W-:Y:S01]  /*b9a0*/  FFMA R93, R59, R94, R98 ;  /* 0x0000005e3b5d7223 */ /* 0x000fe20000000062 */
[----:B------:R-:W-:Y:S01]  /*b9b0*/  FFMA R100, R94, R5, R135 ;  /* 0x000000055e647223 */ /* 0x000fe20000000087 */
[----:B------:R-:W4:Y:S01]  /*b9c0*/  LDS R106, [R102+0x5320] ;  /* 0x00532000666a7984 */ /* 0x000f220000000800 */
[----:B------:R-:W-:-:S03]  /*b9d0*/  FFMA R91, R11, R95, R86 ;  /* 0x0000005f0b5b7223 */ /* 0x000fc60000000056 */
[----:B------:R-:W4:Y:S01]  /*b9e0*/  LDS R104, [R102+0x5400] ;  /* 0x0054000066687984 */ /* 0x000f220000000800 */
[----:B------:R-:W-:-:S03]  /*b9f0*/  FFMA R99, R58, R137, R120 ;  /* 0x000000893a637223 */ /* 0x000fc60000000078 */
[----:B------:R-:W4:Y:S04]  /*ba00*/  LDS R119, [R102+0x54e0] ;  /* 0x0054e00066777984 */ /* 0x000f280000000800 */
[----:B------:R-:W4:Y:S01]  /*ba10*/  LDS R120, [R102+0xfc0] ;  /* 0x000fc00066787984 */ /* 0x000f220000000800 */
[-C--:B------:R-:W-:Y:S01]  /*ba20*/  FFMA R86, R64, R145.reuse, R91 ;  /* 0x0000009140567223 */ /* 0x080fe2000000005b */
[----:B------:R-:W-:Y:S02]  /*ba30*/  FFMA R147, R11, R145, R44 ;  /* 0x000000910b937223 */ /* 0x000fe4000000002c */
[----:B------:R-:W4:Y:S01]  /*ba40*/  LDS R136, [R102+0x55c0] ;  /* 0x0055c00066887984 */ /* 0x000f220000000800 */
[----:B------:R-:W-:-:S03]  /*ba50*/  FFMA R91, R59, R128, R68 ;  /* 0x000000803b5b7223 */ /* 0x000fc60000000044 */
[----:B------:R-:W4:Y:S01]  /*ba60*/  LDS R138, [R102+0x10a0] ;  /* 0x0010a000668a7984 */ /* 0x000f220000000800 */
[----:B0-----:R-:W-:-:S03]  /*ba70*/  FFMA R90, R143, R11, R90 ;  /* 0x0000000b8f5a7223 */ /* 0x001fc6000000005a */
[----:B------:R-:W0:Y:S01]  /*ba80*/  LDS R44, [R102+0x56a0] ;  /* 0x0056a000662c7984 */ /* 0x000e220000000800 */
[-C--:B-1----:R-:W-:Y:S01]  /*ba90*/  FFMA R71, R59, R132.reuse, R71 ;  /* 0x000000843b477223 */ /* 0x082fe20000000047 */
[C---:B------:R-:W-:Y:S01]  /*baa0*/  FFMA R94, R4.reuse, R132, R91 ;  /* 0x00000084045e7223 */ /* 0x040fe2000000005b */
[----:B------:R-:W-:Y:S01]  /*bab0*/  FFMA R90, R95, R64, R90 ;  /* 0x000000405f5a7223 */ /* 0x000fe2000000005a */
[----:B------:R-:W1:Y:S01]  /*bac0*/  LDS R140, [R102+0x1180] ;  /* 0x00118000668c7984 */ /* 0x000e620000000800 */
[-C--:B--2---:R-:W-:Y:S01]  /*bad0*/  FFMA R149, R59, R89.reuse, R70 ;  /* 0x000000593b957223 */ /* 0x084fe20000000046 */
[CC--:B------:R-:W-:Y:S01]  /*bae0*/  FFMA R148, R4.reuse, R89.reuse, R71 ;  /* 0x0000005904947223 */ /* 0x0c0fe20000000047 */
[----:B------:R-:W-:Y:S01]  /*baf0*/  FFMA R94, R5, R89, R94 ;  /* 0x00000059055e7223 */ /* 0x000fe2000000005e */
[----:B------:R-:W2:Y:S01]  /*bb00*/  LDS R137, [R102+0x5780] ;  /* 0x0057800066897984 */ /* 0x000ea20000000800 */
[----:B---3--:R-:W-:Y:S01]  /*bb10*/  FFMA R135, R59, R96, R134 ;  /* 0x000000603b877223 */ /* 0x008fe20000000086 */
[----:B------:R-:W-:Y:S01]  /*bb20*/  FFMA R89, R69, R46, RZ ;  /* 0x0000002e45597223 */ /* 0x000fe200000000ff */
[----:B------:R-:W-:Y:S01]  /*bb30*/  FFMA R134, R4, R96, R93 ;  /* 0x0000006004867223 */ /* 0x000fe2000000005d */
[----:B------:R-:W3:Y:S01]  /*bb40*/  LDS R143, [R102+0x5860] ;  /* 0x00586000668f7984 */ /* 0x000ee20000000800 */
[----:B------:R-:W-:Y:S01]  /*bb50*/  FFMA R98, R145, R65, R90 ;  /* 0x0000004191627223 */ /* 0x000fe2000000005a */
[-C--:B----4-:R-:W-:Y:S01]  /*bb60*/  FFMA R91, R11, R82.reuse, R84 ;  /* 0x000000520b5b7223 */ /* 0x090fe20000000054 */
[-C--:B------:R-:W-:Y:S01]  /*bb70*/  FFMA R92, R64, R82.reuse, R147 ;  /* 0x00000052405c7223 */ /* 0x080fe20000000093 */
[----:B------:R-:W4:Y:S01]  /*bb80*/  LDS R142, [R102+0x1260] ;  /* 0x00126000668e7984 */ /* 0x000f220000000800 */
[----:B------:R-:W-:Y:S01]  /*bb90*/  FFMA R90, R65, R82, R86 ;  /* 0x00000052415a7223 */ /* 0x000fe20000000056 */
[----:B------:R-:W-:Y:S01]  /*bba0*/  FFMA R85, R11, R106, R85 ;  /* 0x0000006a0b557223 */ /* 0x000fe20000000055 */
[----:B------:R-:W-:Y:S01]  /*bbb0*/  FFMA R82, R78, R47, R89 ;  /* 0x0000002f4e527223 */ /* 0x000fe20000000059 */
[----:B------:R-:W4:Y:S01]  /*bbc0*/  LDS R95, [R102+0x15e0] ;  /* 0x0015e000665f7984 */ /* 0x000f220000000800 */
[----:B------:R-:W-:Y:S01]  /*bbd0*/  FFMA R78, R46, R78, RZ ;  /* 0x0000004e2e4e7223 */ /* 0x000fe200000000ff */
[----:B------:R-:W-:Y:S01]  /*bbe0*/  FFMA R96, R5, R96, R88 ;  /* 0x0000006005607223 */ /* 0x000fe20000000058 */
[----:B------:R-:W-:Y:S01]  /*bbf0*/  FFMA R88, R64, R104, R85 ;  /* 0x0000006840587223 */ /* 0x000fe20000000055 */
[----:B------:R-:W4:Y:S01]  /*bc00*/  LDS R139, [R102+0x5940] ;  /* 0x00594000668b7984 */ /* 0x000f220000000800 */
[----:B------:R-:W-:Y:S01]  /*bc10*/  FFMA R89, R11, R119, R80 ;  /* 0x000000770b597223 */ /* 0x000fe20000000050 */
[-C--:B------:R-:W-:Y:S01]  /*bc20*/  FFMA R85, R47, R83.reuse, R78 ;  /* 0x000000532f557223 */ /* 0x080fe2000000004e */
[----:B------:R-:W-:Y:S01]  /*bc30*/  FFMA R78, R46, R83, RZ ;  /* 0x000000532e4e7223 */ /* 0x000fe200000000ff */
[----:B------:R-:W4:Y:S01]  /*bc40*/  LDS R144, [R102+0x1340] ;  /* 0x0013400066907984 */ /* 0x000f220000000800 */
[-C--:B------:R-:W-:Y:S01]  /*bc50*/  FFMA R80, R4, R120.reuse, R149 ;  /* 0x0000007804507223 */ /* 0x080fe20000000095 */
[----:B------:R-:W-:Y:S01]  /*bc60*/  FFMA R86, R5, R120, R148 ;  /* 0x0000007805567223 */ /* 0x000fe20000000094 */
[----:B------:R-:W-:Y:S01]  /*bc70*/  FFMA R120, R83, R52, R82 ;  /* 0x0000003453787223 */ /* 0x000fe20000000052 */
[----:B------:R-:W4:Y:S01]  /*bc80*/  LDS.128 R68, [R121+0x20] ;  /* 0x0000200079447984 */ /* 0x000f220000000c00 */
[----:B------:R-:W-:Y:S01]  /*bc90*/  FFMA R89, R64, R136, R89 ;  /* 0x0000008840597223 */ /* 0x000fe20000000059 */
[-C--:B------:R-:W-:Y:S01]  /*bca0*/  FFMA R78, R47, R31.reuse, R78 ;  /* 0x0000001f2f4e7223 */ /* 0x080fe2000000004e */
[----:B------:R-:W-:Y:S01]  /*bcb0*/  FFMA R85, R52, R31, R85 ;  /* 0x0000001f34557223 */ /* 0x000fe20000000055 */
[----:B------:R-:W4:Y:S01]  /*bcc0*/  LDS R93, [R102+0x16c0] ;  /* 0x0016c000665d7984 */ /* 0x000f220000000800 */
[----:B------:R-:W-:Y:S01]  /*bcd0*/  FFMA R82, R5, R138, R80 ;  /* 0x0000008a05527223 */ /* 0x000fe20000000050 */
[----:B------:R-:W-:Y:S01]  /*bce0*/  FFMA R87, R11, R104, R87 ;  /* 0x000000680b577223 */ /* 0x000fe20000000057 */
[----:B------:R-:W-:Y:S01]  /*bcf0*/  IADD3 R138, PT, PT, R72, 0x2, RZ ;  /* 0x00000002488a7810 */ /* 0x000fe20007ffe0ff */
[----:B------:R-:W4:Y:S01]  /*bd00*/  LDS R146, [R102+0x17a0] ;  /* 0x0017a00066927984 */ /* 0x000f220000000800 */
[----:B0-----:R-:W-:Y:S01]  /*bd10*/  FFMA R80, R65, R44, R89 ;  /* 0x0000002c41507223 */ /* 0x001fe20000000059 */
[----:B------:R-:W-:Y:S01]  /*bd20*/  FFMA R83, R23, R52, R78 ;  /* 0x0000003417537223 */ /* 0x000fe2000000004e */
[-C--:B------:R-:W-:Y:S01]  /*bd30*/  FFMA R84, R64, R119.reuse, R87 ;  /* 0x0000007740547223 */ /* 0x080fe20000000057 */
[----:B------:R-:W0:Y:S01]  /*bd40*/  LDS R145, [R102+0x1420] ;  /* 0x0014200066917984 */ /* 0x000e220000000800 */
[----:B-1----:R-:W-:Y:S01]  /*bd50*/  FFMA R41, R140, R6, R41 ;  /* 0x000000068c297223 */ /* 0x002fe20000000029 */
[----:B------:R-:W-:Y:S01]  /*bd60*/  ISETP.GT.U32.OR P1, PT, R138, 0x38, P1 ;  /* 0x000000388a00780c */ /* 0x000fe20000f24470 */
[----:B------:R-:W-:Y:S01]  /*bd70*/  FFMA R84, R65, R136, R84 ;  /* 0x0000008841547223 */ /* 0x000fe20000000054 */
[----:B--2---:R-:W-:Y:S01]  /*bd80*/  FFMA R44, R137, R66, R120 ;  /* 0x00000042892c7223 */ /* 0x004fe20000000078 */
[----:B------:R-:W-:Y:S01]  /*bd90*/  FFMA R88, R65, R119, R88 ;  /* 0x0000007741587223 */ /* 0x000fe20000000058 */
[----:B------:R1:W2:Y:S01]  /*bda0*/  LDS R147, [R102+0x1960] ;  /* 0x0019600066937984 */ /* 0x0002a20000000800 */
[----:B---3--:R-:W-:Y:S01]  /*bdb0*/  FFMA R78, R66, R143, R85 ;  /* 0x0000008f424e7223 */ /* 0x008fe20000000055 */
[----:B------:R-:W-:-:S02]  /*bdc0*/  FFMA R120, R143, R67, R44 ;  /* 0x000000438f787223 */ /* 0x000fc4000000002c */
[----:B------:R1:W3:Y:S01]  /*bdd0*/  LDS R149, [R102+0x5f60] ;  /* 0x005f600066957984 */ /* 0x0002e20000000800 */
[----:B----4-:R-:W-:Y:S01]  /*bde0*/  FFMA R41, R142, R7, R41 ;  /* 0x000000078e297223 */ /* 0x010fe20000000029 */
[C---:B------:R-:W-:Y:S02]  /*bdf0*/  FFMA R44, R6.reuse, R142, R103 ;  /* 0x0000008e062c7223 */ /* 0x040fe40000000067 */
[----:B------:R1:W4:Y:S01]  /*be00*/  LDS R143, [R102+0x5a20] ;  /* 0x005a2000668f7984 */ /* 0x0003220000000800 */
[----:B------:R-:W-:-:S03]  /*be10*/  FFMA R118, R6, R95, R118 ;  /* 0x0000005f06767223 */ /* 0x000fc60000000076 */
[----:B------:R1:W1:Y:S01]  /*be20*/  LDS R142, [R102+0x5da0] ;  /* 0x005da000668e7984 */ /* 0x0002620000000800 */
[-C--:B------:R-:W-:Y:S01]  /*be30*/  FFMA R137, R67, R139.reuse, R78 ;  /* 0x0000008b43897223 */ /* 0x080fe2000000004e */
[----:B------:R-:W-:Y:S01]  /*be40*/  FFMA R78, R35, R48, R42 ;  /* 0x00000030234e7223 */ /* 0x000fe2000000002a */
[----:B------:R-:W-:Y:S01]  /*be50*/  FFMA R136, R66, R139, R83 ;  /* 0x0000008b42887223 */ /* 0x000fe20000000053 */
[----:B------:R-:W-:Y:S01]  /*be60*/  FFMA R89, R139, R60, R120 ;  /* 0x0000003c8b597223 */ /* 0x000fe20000000078 */
[-C--:B------:R-:W-:Y:S01]  /*be70*/  FFMA R42, R6, R144.reuse, R45 ;  /* 0x00000090062a7223 */ /* 0x080fe2000000002d */
[----:B------:R-:W-:Y:S01]  /*be80*/  FFMA R83, R7, R144, R44 ;  /* 0x0000009007537223 */ /* 0x000fe2000000002c */
[----:B------:R0:W1:Y:S01]  /*be90*/  LDS R45, [R102+0x5be0] ;  /* 0x005be000662d7984 */ /* 0x0000620000000800 */
[----:B------:R-:W-:-:S03]  /*bea0*/  FFMA R87, R144, R68, R41 ;  /* 0x0000004490577223 */ /* 0x000fc60000000029 */
[----:B------:R0:W1:Y:S01]  /*beb0*/  LDS R44, [R102+0x5cc0] ;  /* 0x005cc000662c7984 */ /* 0x0000620000000800 */
[CC--:B------:R-:W-:Y:S01]  /*bec0*/  FFMA R116, R6.reuse, R93.reuse, R116 ;  /* 0x0000005d06747223 */ /* 0x0c0fe20000000074 */
[C---:B------:R-:W-:Y:S02]  /*bed0*/  FFMA R41, R7.reuse, R93, R118 ;  /* 0x0000005d07297223 */ /* 0x040fe40000000076 */
[----:B------:R1:W1:Y:S01]  /*bee0*/  LDS R144, [R102+0x1880] ;  /* 0x0018800066907984 */ /* 0x0002620000000800 */
[-C--:B------:R-:W-:Y:S01]  /*bef0*/  FFMA R140, R6, R146.reuse, R81 ;  /* 0x00000092068c7223 */ /* 0x080fe20000000051 */
[CC--:B------:R-:W-:Y:S01]  /*bf00*/  FFMA R139, R7.reuse, R146.reuse, R116 ;  /* 0x00000092078b7223 */ /* 0x0c0fe20000000074 */
[----:B------:R-:W-:Y:S01]  /*bf10*/  FFMA R81, R68, R146, R41 ;  /* 0x0000009244517223 */ /* 0x000fe20000000029 */
[----:B------:R1:W1:Y:S01]  /*bf20*/  LDS R148, [R102+0x6040] ;  /* 0x0060400066947984 */ /* 0x0002620000000800 */
[-C--:B0-----:R-:W-:Y:S01]  /*bf30*/  FFMA R78, R6, R145.reuse, R78 ;  /* 0x00000091064e7223 */ /* 0x081fe2000000004e */
[-C--:B------:R-:W-:Y:S01]  /*bf40*/  FFMA R85, R7, R145.reuse, R42 ;  /* 0x0000009107557223 */ /* 0x080fe2000000002a */
[----:B------:R-:W-:Y:S01]  /*bf50*/  FFMA R83, R68, R145, R83 ;  /* 0x0000009144537223 */ /* 0x000fe20000000053 */
        /* <DEDUP_REMOVED lines=20> */
[----:B------:R0:W0:Y:S01]  /*c0a0*/  LDS R120, [R102+0x63c0] ;  /* 0x0063c00066787984 */ /* 0x0000220000000800 */
[----:B------:R-:W-:Y:S06]  /*c0b0*/  BAR.SYNC.DEFER_BLOCKING 0x0 ;  /* 0x0000000000007b1d */ /* 0x000fec0000010000 */
[----:B-1234-:R-:W-:Y:S05]  /*c0c0*/  @P1 BRA `(.L_x_321) ;  /* 0x0000000000281947 */ /* 0x01efea0003800000 */
[----:B0-----:R-:W0:Y:S01]  /*c0d0*/  LDC.64 R102, c[0x0][0x380] ;  /* 0x0000e000ff667b82 */ /* 0x001e220000000a00 */
[----:B------:R-:W-:Y:S01]  /*c0e0*/  UMOV UR9, 0x3340 ;  /* 0x0000334000097882 */ /* 0x000fe20000000000 */
[----:B------:R-:W-:Y:S01]  /*c0f0*/  UMOV UR10, 0x70 ;  /* 0x00000070000a7882 */ /* 0x000fe20000000000 */
[----:B------:R-:W-:Y:S01]  /*c100*/  HFMA2 R161, -RZ, RZ, 0, 0.0002593994140625 ;  /* 0x00000c40ffa17431 */ /* 0x000fe200000001ff */
[----:B------:R-:W-:-:S04]  /*c110*/  UPRMT UR9, URZ, UR9, UR10 ;  /* 0x00000009ff097296 */ /* 0x000fc8000800000a */
[----:B------:R-:W-:-:S06]  /*c120*/  UPRMT UR9, UR9, 0x5410, UR8 ;  /* 0x0000541009097896 */ /* 0x000fcc0008000008 */
[----:B------:R-:W-:-:S05]  /*c130*/  IDP.2A.LO.U16.U8 R164, R161, UR9, RZ ;  /* 0x00000009a1a47c26 */ /* 0x000fca00080010ff */
[----:B------:R-:W-:-:S05]  /*c140*/  IADD3 R161, PT, PT, R164, R141, RZ ;  /* 0x0000008da4a17210 */ /* 0x000fca0007ffe0ff */
[----:B0-----:R-:W-:-:S05]  /*c150*/  IMAD.WIDE R102, R161, 0x4, R102 ;  /* 0x00000004a1667825 */ /* 0x001fca00078e0266 */
[----:B------:R1:W5:Y:S02]  /*c160*/  LDG.E.CONSTANT R164, desc[UR12][R102.64] ;  /* 0x0000000c66a47981 */ /* 0x000364000c1e9900 */
.L_x_321:
[----:B------:R-:W-:Y:S05]  /*c170*/  BSYNC.RECONVERGENT B0 ;  /* 0x0000000000007941 */ /* 0x000fea0003800200 */
.L_x_320:
        /* <DEDUP_REMOVED lines=16> */
.L_x_323:
[----:B------:R-:W-:Y:S05]  /*c280*/  BSYNC.RECONVERGENT B0 ;  /* 0x0000000000007941 */ /* 0x000fea0003800200 */
.L_x_322:
        /* <DEDUP_REMOVED lines=16> */
.L_x_325:
[----:B------:R-:W-:Y:S05]  /*c390*/  BSYNC.RECONVERGENT B0 ;  /* 0x0000000000007941 */ /* 0x000fea0003800200 */
.L_x_324:
        /* <DEDUP_REMOVED lines=16> */
.L_x_327:
[----:B------:R-:W-:Y:S05]  /*c4a0*/  BSYNC.RECONVERGENT B0 ;  /* 0x0000000000007941 */ /* 0x000fea0003800200 */
.L_x_326:
        /* <DEDUP_REMOVED lines=15> */
.L_x_329:
[----:B------:R-:W-:Y:S05]  /*c5a0*/  BSYNC.RECONVERGENT B0 ;  /* 0x0000000000007941 */ /* 0x000fea0003800200 */
.L_x_328:
        /* <DEDUP_REMOVED lines=11> */
[----:B---3--:R-:W-:-:S05]  /*c660*/  IDP.2A.LO.U16.U8 R138, R19, UR9, RZ ;  /* 0x00000009138a7c26 */ /* 0x008fca00080010ff */
[----:B------:R-:W-:-:S05]  /*c670*/  IADD3 R19, PT, PT, R138, R141, RZ ;  /* 0x0000008d8a137210 */ /* 0x000fca0007ffe0ff */
[----:B0-----:R-:W-:-:S06]  /*c680*/  IMAD.WIDE R102, R19, 0x4, R102 ;  /* 0x0000000413667825 */ /* 0x001fcc00078e0266 */
[----:B------:R2:W5:Y:S02]  /*c690*/  LDG.E.CONSTANT R102, desc[UR12][R102.64] ;  /* 0x0000000c66667981 */ /* 0x000564000c1e9900 */
.L_x_331:
[----:B------:R-:W-:Y:S05]  /*c6a0*/  BSYNC.RECONVERGENT B0 ;  /* 0x0000000000007941 */ /* 0x000fea0003800200 */
.L_x_330:
        /* <DEDUP_REMOVED lines=15> */
.L_x_333:
[----:B------:R-:W-:Y:S05]  /*c7a0*/  BSYNC.RECONVERGENT B0 ;  /* 0x0000000000007941 */ /* 0x000fea0003800200 */
.L_x_332:
[----:B-----5:R0:W-:Y:S01]  /*c7b0*/  STS [R37+0xa80], R138 ;  /* 0x000a808a25007388 */ /* 0x0201e20000000800 */
[----:B------:R-:W-:Y:S01]  /*c7c0*/  BSSY.RECONVERGENT B0, `(.L_x_334) ;  /* 0x000000e000007945 */ /* 0x000fe20003800200 */
[----:B---34-:R-:W-:-:S03]  /*c7d0*/  MOV R102, RZ ;  /* 0x000000ff00667202 */ /* 0x018fc60000000f00 */
[----:B------:R-:W-:Y:S05]  /*c7e0*/  @P3 BRA `(.L_x_335) ;  /* 0x00000000002c3947 */ /* 0x000fea0003800000 */
[----:B012---:R-:W0:Y:S01]  /*c7f0*/  LDC.64 R102, c[0x0][0x380] ;  /* 0x0000e000ff667b82 */ /* 0x007e220000000a00 */
        /* <DEDUP_REMOVED lines=10> */
.L_x_335:
[----:B------:R-:W-:Y:S05]  /*c8a0*/  BSYNC.RECONVERGENT B0 ;  /* 0x0000000000007941 */ /* 0x000fea0003800200 */
.L_x_334:
[----:B-----5:R4:W-:Y:S01]  /*c8b0*/  STS [R37+0xc40], R102 ;  /* 0x000c406625007388 */ /* 0x0209e20000000800 */
[----:B------:R-:W-:Y:S01]  /*c8c0*/  BSSY.RECONVERGENT B0, `(.L_x_336) ;  /* 0x000000e000007945 */ /* 0x000fe20003800200 */
[----:B0-----:R-:W-:-:S03]  /*c8d0*/  MOV R138, RZ ;  /* 0x000000ff008a7202 */ /* 0x001fc60000000f00 */
[----:B------:R-:W-:Y:S05]  /*c8e0*/  @P4 BRA `(.L_x_337) ;  /* 0x00000000002c4947 */ /* 0x000fea0003800000 */
[----:B-1234-:R-:W0:Y:S01]  /*c8f0*/  LDC.64 R102, c[0x0][0x380] ;  /* 0x0000e000ff667b82 */ /* 0x01ee220000000a00 */
        /* <DEDUP_REMOVED lines=10> */
.L_x_337:
[----:B------:R-:W-:Y:S05]  /*c9a0*/  BSYNC.RECONVERGENT B0 ;  /* 0x0000000000007941 */ /* 0x000fea0003800200 */
.L_x_336:
[----:B-----5:R1:W-:Y:S01]  /*c9b0*/  STS [R37+0xe00], R138 ;  /* 0x000e008a25007388 */ /* 0x0203e20000000800 */
[----:B------:R-:W-:Y:S01]  /*c9c0*/  BSSY.RECONVERGENT B0, `(.L_x_338) ;  /* 0x000000e000007945 */ /* 0x000fe20003800200 */
[----:B0---4-:R-:W-:-:S03]  /*c9d0*/  MOV R102, RZ ;  /* 0x000000ff00667202 */ /* 0x011fc60000000f00 */
[----:B------:R-:W-:Y:S05]  /*c9e0*/  @P0 BRA `(.L_x_339) ;  /* 0x00000000002c0947 */ /* 0x000fea0003800000 */
[----:B-123--:R-:W0:Y:S01]  /*c9f0*/  LDC.64 R102, c[0x0][0x380] ;  /* 0x0000e000ff667b82 */ /* 0x00ee220000000a00 */
        /* <DEDUP_REMOVED lines=10> */
.L_x_339:
[----:B------:R-:W-:Y:S05]  /*caa0*/  BSYNC.RECONVERGENT B0 ;  /* 0x0000000000007941 */ /* 0x000fea0003800200 */
.L_x_338:
[----:B-----5:R4:W-:Y:S01]  /*cab0*/  STS [R37+0xfc0], R102 ;  /* 0x000fc06625007388 */ /* 0x0209e20000000800 */
[----:B------:R-:W-:Y:S01]  /*cac0*/  BSSY.RECONVERGENT B0, `(.L_x_340) ;  /* 0x000000e000007945 */ /* 0x000fe20003800200 */
[----:B-1----:R-:W-:-:S03]  /*cad0*/  MOV R138, RZ ;  /* 0x000000ff008a7202 */ /* 0x002fc60000000f00 */
[----:B------:R-:W-:Y:S05]  /*cae0*/  @P1 BRA `(.L_x_341) ;  /* 0x00000000002c1947 */ /* 0x000fea0003800000 */
[----:B0-234-:R-:W0:Y:S01]  /*caf0*/  LDC.64 R102, c[0x0][0x380] ;  /* 0x0000e000ff667b82 */ /* 0x01de220000000a00 */
        /* <DEDUP_REMOVED lines=10> */
.L_x_341:
[----:B------:R-:W-:Y:S05]  /*cba0*/  BSYNC.RECONVERGENT B0 ;  /* 0x0000000000007941 */ /* 0x000fea0003800200 */
.L_x_340:
[----:B-----5:R0:W-:Y:S01]  /*cbb0*/  STS [R37+0x1180], R138 ;  /* 0x0011808a25007388 */ /* 0x0201e20000000800 */
[----:B------:R-:W-:Y:S01]  /*cbc0*/  BSSY.RECONVERGENT B0, `(.L_x_342) ;  /* 0x000000e000007945 */ /* 0x000fe20003800200 */
[----:B-1--4-:R-:W-:-:S03]  /*cbd0*/  MOV R102, RZ ;  /* 0x000000ff00667202 */ /* 0x012fc60000000f00 */
[----:B------:R-:W-:Y:S05]  /*cbe0*/  @P2 BRA `(.L_x_343) ;  /* 0x00000000002c2947 */ /* 0x000fea0003800000 */
[----:B0-23--:R-:W0:Y:S01]  /*cbf0*/  LDC.64 R102, c[0x0][0x380] ;  /* 0x0000e000ff667b82 */ /* 0x00de220000000a00 */
        /* <DEDUP_REMOVED lines=10> */
.L_x_343:
[----:B------:R-:W-:Y:S05]  /*cca0*/  BSYNC.RECONVERGENT B0 ;  /* 0x0000000000007941 */ /* 0x000fea0003800200 */
.L_x_342:
        /* <DEDUP_REMOVED lines=15> */
.L_x_345:
[----:B------:R-:W-:Y:S05]  /*cda0*/  BSYNC.RECONVERGENT B0 ;  /* 0x0000000000007941 */ /* 0x000fea0003800200 */
.L_x_344:
        /* <DEDUP_REMOVED lines=15> */
.L_x_347:
[----:B------:R-:W-:Y:S05]  /*cea0*/  BSYNC.RECONVERGENT B0 ;  /* 0x0000000000007941 */ /* 0x000fea0003800200 */
.L_x_346:
        /* <DEDUP_REMOVED lines=15> */
.L_x_349:
[----:B------:R-:W-:Y:S05]  /*cfa0*/  BSYNC.RECONVERGENT B0 ;  /* 0x0000000000007941 */ /* 0x000fea0003800200 */
.L_x_348:
        /* <DEDUP_REMOVED lines=15> */
.L_x_351:
[----:B------:R-:W-:Y:S05]  /*d0a0*/  BSYNC.RECONVERGENT B0 ;  /* 0x0000000000007941 */ /* 0x000fea0003800200 */
.L_x_350:
        /* <DEDUP_REMOVED lines=15> */
.L_x_353:
[----:B------:R-:W-:Y:S05]  /*d1a0*/  BSYNC.RECONVERGENT B0 ;  /* 0x0000000000007941 */ /* 0x000fea0003800200 */
.L_x_352:
        /* <DEDUP_REMOVED lines=15> */
.L_x_355:
[----:B------:R-:W-:Y:S05]  /*d2a0*/  BSYNC.RECONVERGENT B0 ;  /* 0x0000000000007941 */ /* 0x000fea0003800200 */
.L_x_354:
        /* <DEDUP_REMOVED lines=15> */
.L_x_357:
[----:B------:R-:W-:Y:S05]  /*d3a0*/  BSYNC.RECONVERGENT B0 ;  /* 0x0000000000007941 */ /* 0x000fea0003800200 */
.L_x_356:
        /* <DEDUP_REMOVED lines=15> */
.L_x_359:
[----:B------:R-:W-:Y:S05]  /*d4a0*/  BSYNC.RECONVERGENT B0 ;  /* 0x0000000000007941 */ /* 0x000fea0003800200 */
.L_x_358:
        /* <DEDUP_REMOVED lines=15> */
.L_x_361:
[----:B------:R-:W-:Y:S05]  /*d5a0*/  BSYNC.RECONVERGENT B0 ;  /* 0x0000000000007941 */ /* 0x000fea0003800200 */
.L_x_360:
        /* <DEDUP_REMOVED lines=15> */
.L_x_363:
[----:B------:R-:W-:Y:S05]  /*d6a0*/  BSYNC.RECONVERGENT B0 ;  /* 0x0000000000007941 */ /* 0x000fea0003800200 */
.L_x_362:
        /* <DEDUP_REMOVED lines=15> */
.L_x_365:
[----:B------:R-:W-:Y:S05]  /*d7a0*/  BSYNC.RECONVERGENT B0 ;  /* 0x0000000000007941 */ /* 0x000fea0003800200 */
.L_x_364:
        /* <DEDUP_REMOVED lines=15> */
.L_x_367:
[----:B------:R-:W-:Y:S05]  /*d8a0*/  BSYNC.RECONVERGENT B0 ;  /* 0x0000000000007941 */ /* 0x000fea0003800200 */
.L_x_366:
        /* <DEDUP_REMOVED lines=15> */
.L_x_369:
[----:B------:R-:W-:Y:S05]  /*d9a0*/  BSYNC.RECONVERGENT B0 ;  /* 0x0000000000007941 */ /* 0x000fea0003800200 */
.L_x_368:
        /* <DEDUP_REMOVED lines=15> */
.L_x_371:
[----:B------:R-:W-:Y:S05]  /*daa0*/  BSYNC.RECONVERGENT B0 ;  /* 0x0000000000007941 */ /* 0x000fea0003800200 */
.L_x_370:
        /* <DEDUP_REMOVED lines=15> */
.L_x_373:
[----:B------:R-:W-:Y:S05]  /*dba0*/  BSYNC.RECONVERGENT B0 ;  /* 0x0000000000007941 */ /* 0x000fea0003800200 */
.L_x_372:
        /* <DEDUP_REMOVED lines=15> */
.L_x_375:
[----:B------:R-:W-:Y:S05]  /*dca0*/  BSYNC.RECONVERGENT B0 ;  /* 0x0000000000007941 */ /* 0x000fea0003800200 */
.L_x_374:
        /* <DEDUP_REMOVED lines=15> */
.L_x_377:
[----:B------:R-:W-:Y:S05]  /*dda0*/  BSYNC.RECONVERGENT B0 ;  /* 0x0000000000007941 */ /* 0x000fea0003800200 */
.L_x_376:
        /* <DEDUP_REMOVED lines=15> */
.L_x_379:
[----:B------:R-:W-:Y:S05]  /*dea0*/  BSYNC.RECONVERGENT B0 ;  /* 0x0000000000007941 */ /* 0x000fea0003800200 */
.L_x_378:
        /* <DEDUP_REMOVED lines=15> */
.L_x_381:
[----:B------:R-:W-:Y:S05]  /*dfa0*/  BSYNC.RECONVERGENT B0 ;  /* 0x0000000000007941 */ /* 0x000fea0003800200 */
.L_x_380:
        /* <DEDUP_REMOVED lines=15> */
.L_x_383:
[----:B------:R-:W-:Y:S05]  /*e0a0*/  BSYNC.RECONVERGENT B0 ;  /* 0x0000000000007941 */ /* 0x000fea0003800200 */
.L_x_382:
        /* <DEDUP_REMOVED lines=15> */
.L_x_385:
[----:B------:R-:W-:Y:S05]  /*e1a0*/  BSYNC.RECONVERGENT B0 ;  /* 0x0000000000007941 */ /* 0x000fea0003800200 */
.L_x_384:
        /* <DEDUP_REMOVED lines=15> */
.L_x_387:
[----:B------:R-:W-:Y:S05]  /*e2a0*/  BSYNC.RECONVERGENT B0 ;  /* 0x0000000000007941 */ /* 0x000fea0003800200 */
.L_x_386:
        /* <DEDUP_REMOVED lines=15> */
.L_x_389:
[----:B------:R-:W-:Y:S05]  /*e3a0*/  BSYNC.RECONVERGENT B0 ;  /* 0x0000000000007941 */ /* 0x000fea0003800200 */
.L_x_388:
        /* <DEDUP_REMOVED lines=15> */
.L_x_391:
[----:B------:R-:W-:Y:S05]  /*e4a0*/  BSYNC.RECONVERGENT B0 ;  /* 0x0000000000007941 */ /* 0x000fea0003800200 */
.L_x_390:
        /* <DEDUP_REMOVED lines=15> */
.L_x_393:
[----:B------:R-:W-:Y:S05]  /*e5a0*/  BSYNC.RECONVERGENT B0 ;  /* 0x0000000000007941 */ /* 0x000fea0003800200 */
.L_x_392:
        /* <DEDUP_REMOVED lines=15> */
.L_x_395:
[----:B------:R-:W-:Y:S05]  /*e6a0*/  BSYNC.RECONVERGENT B0 ;  /* 0x0000000000007941 */ /* 0x000fea0003800200 */
.L_x_394:
        /* <DEDUP_REMOVED lines=15> */
.L_x_397:
[----:B------:R-:W-:Y:S05]  /*e7a0*/  BSYNC.RECONVERGENT B0 ;  /* 0x0000000000007941 */ /* 0x000fea0003800200 */
.L_x_396:
        /* <DEDUP_REMOVED lines=15> */
.L_x_399:
[----:B------:R-:W-:Y:S05]  /*e8a0*/  BSYNC.RECONVERGENT B0 ;  /* 0x0000000000007941 */ /* 0x000fea0003800200 */
.L_x_398:
        /* <DEDUP_REMOVED lines=15> */
.L_x_401:
[----:B------:R-:W-:Y:S05]  /*e9a0*/  BSYNC.RECONVERGENT B0 ;  /* 0x0000000000007941 */ /* 0x000fea0003800200 */
.L_x_400:
        /* <DEDUP_REMOVED lines=15> */
.L_x_403:
[----:B------:R-:W-:Y:S05]  /*eaa0*/  BSYNC.RECONVERGENT B0 ;  /* 0x0000000000007941 */ /* 0x000fea0003800200 */
.L_x_402:
        /* <DEDUP_REMOVED lines=15> */
.L_x_405:
[----:B------:R-:W-:Y:S05]  /*eba0*/  BSYNC.RECONVERGENT B0 ;  /* 0x0000000000007941 */ /* 0x000fea0003800200 */
.L_x_404:
        /* <DEDUP_REMOVED lines=15> */
.L_x_407:
[----:B------:R-:W-:Y:S05]  /*eca0*/  BSYNC.RECONVERGENT B0 ;  /* 0x0000000000007941 */ /* 0x000fea0003800200 */
.L_x_406:
        /* <DEDUP_REMOVED lines=15> */
.L_x_409:
[----:B------:R-:W-:Y:S05]  /*eda0*/  BSYNC.RECONVERGENT B0 ;  /* 0x0000000000007941 */ /* 0x000fea0003800200 */
.L_x_408:
        /* <DEDUP_REMOVED lines=15> */
.L_x_411:
[----:B------:R-:W-:Y:S05]  /*eea0*/  BSYNC.RECONVERGENT B0 ;  /* 0x0000000000007941 */ /* 0x000fea0003800200 */
.L_x_410:
        /* <DEDUP_REMOVED lines=15> */
.L_x_413:
[----:B------:R-:W-:Y:S05]  /*efa0*/  BSYNC.RECONVERGENT B0 ;  /* 0x0000000000007941 */ /* 0x000fea0003800200 */
.L_x_412:
        /* <DEDUP_REMOVED lines=15> */
.L_x_415:
[----:B------:R-:W-:Y:S05]  /*f0a0*/  BSYNC.RECONVERGENT B0 ;  /* 0x0000000000007941 */ /* 0x000fea0003800200 */
.L_x_414:
        /* <DEDUP_REMOVED lines=15> */
.L_x_417:
[----:B------:R-:W-:Y:S05]  /*f1a0*/  BSYNC.RECONVERGENT B0 ;  /* 0x0000000000007941 */ /* 0x000fea0003800200 */
.L_x_416:
        /* <DEDUP_REMOVED lines=15> */
.L_x_419:
[----:B------:R-:W-:Y:S05]  /*f2a0*/  BSYNC.RECONVERGENT B0 ;  /* 0x0000000000007941 */ /* 0x000fea0003800200 */
.L_x_418:
        /* <DEDUP_REMOVED lines=15> */
.L_x_421:
[----:B------:R-:W-:Y:S05]  /*f3a0*/  BSYNC.RECONVERGENT B0 ;  /* 0x0000000000007941 */ /* 0x000fea0003800200 */
.L_x_420:
        /* <DEDUP_REMOVED lines=15> */
.L_x_423:
[----:B------:R-:W-:Y:S05]  /*f4a0*/  BSYNC.RECONVERGENT B0 ;  /* 0x0000000000007941 */ /* 0x000fea0003800200 */
.L_x_422:
        /* <DEDUP_REMOVED lines=15> */
.L_x_425:
[----:B------:R-:W-:Y:S05]  /*f5a0*/  BSYNC.RECONVERGENT B0 ;  /* 0x0000000000007941 */ /* 0x000fea0003800200 */
.L_x_424:
        /* <DEDUP_REMOVED lines=15> */
.L_x_427:
[----:B------:R-:W-:Y:S05]  /*f6a0*/  BSYNC.RECONVERGENT B0 ;  /* 0x0000000000007941 */ /* 0x000fea0003800200 */
.L_x_426:
        /* <DEDUP_REMOVED lines=15> */
.L_x_429:
[----:B------:R-:W-:Y:S05]  /*f7a0*/  BSYNC.RECONVERGENT B0 ;  /* 0x0000000000007941 */ /* 0x000fea0003800200 */
.L_x_428:
        /* <DEDUP_REMOVED lines=15> */
.L_x_431:
[----:B------:R-:W-:Y:S05]  /*f8a0*/  BSYNC.RECONVERGENT B0 ;  /* 0x0000000000007941 */ /* 0x000fea0003800200 */
.L_x_430:
        /* <DEDUP_REMOVED lines=15> */
.L_x_433:
[----:B------:R-:W-:Y:S05]  /*f9a0*/  BSYNC.RECONVERGENT B0 ;  /* 0x0000000000007941 */ /* 0x000fea0003800200 */
.L_x_432:
        /* <DEDUP_REMOVED lines=15> */
.L_x_435:
[----:B------:R-:W-:Y:S05]  /*faa0*/  BSYNC.RECONVERGENT B0 ;  /* 0x0000000000007941 */ /* 0x000fea0003800200 */
.L_x_434:
        /* <DEDUP_REMOVED lines=15> */
.L_x_437:
[----:B------:R-:W-:Y:S05]  /*fba0*/  BSYNC.RECONVERGENT B0 ;  /* 0x0000000000007941 */ /* 0x000fea0003800200 */
.L_x_436:
        /* <DEDUP_REMOVED lines=15> */
.L_x_439:
[----:B------:R-:W-:Y:S05]  /*fca0*/  BSYNC.RECONVERGENT B0 ;  /* 0x0000000000007941 */ /* 0x000fea0003800200 */
.L_x_438:
        /* <DEDUP_REMOVED lines=15> */
.L_x_441:
[----:B------:R-:W-:Y:S05]  /*fda0*/  BSYNC.RECONVERGENT B0 ;  /* 0x0000000000007941 */ /* 0x000fea0003800200 */
.L_x_440:
        /* <DEDUP_REMOVED lines=15> */
.L_x_443:
[----:B------:R-:W-:Y:S05]  /*fea0*/  BSYNC.RECONVERGENT B0 ;  /* 0x0000000000007941 */ /* 0x000fea0003800200 */
.L_x_442:
        /* <DEDUP_REMOVED lines=15> */
.L_x_445:
[----:B------:R-:W-:Y:S05]  /*ffa0*/  BSYNC.RECONVERGENT B0 ;  /* 0x0000000000007941 */ /* 0x000fea0003800200 */
.L_x_444:
        /* <DEDUP_REMOVED lines=15> */
.L_x_447:
[----:B------:R-:W-:Y:S05]  /*100a0*/  BSYNC.RECONVERGENT B0 ;  /* 0x0000000000007941 */ /* 0x000fea0003800200 */
.L_x_446:
        /* <DEDUP_REMOVED lines=15> */
.L_x_449:
[----:B------:R-:W-:Y:S05]  /*101a0*/  BSYNC.RECONVERGENT B0 ;  /* 0x0000000000007941 */ /* 0x000fea0003800200 */
.L_x_448:
        /* <DEDUP_REMOVED lines=15> */
.L_x_451:
[----:B------:R-:W-:Y:S05]  /*102a0*/  BSYNC.RECONVERGENT B0 ;  /* 0x0000000000007941 */ /* 0x000fea0003800200 */
.L_x_450:
        /* <DEDUP_REMOVED lines=15> */
.L_x_453:
[----:B------:R-:W-:Y:S05]  /*103a0*/  BSYNC.RECONVERGENT B0 ;  /* 0x0000000000007941 */ /* 0x000fea0003800200 */
.L_x_452:
        /* <DEDUP_REMOVED lines=15> */
.L_x_455:
[----:B------:R-:W-:Y:S05]  /*104a0*/  BSYNC.RECONVERGENT B0 ;  /* 0x0000000000007941 */ /* 0x000fea0003800200 */
.L_x_454:
        /* <DEDUP_REMOVED lines=15> */
.L_x_457:
[----:B------:R-:W-:Y:S05]  /*105a0*/  BSYNC.RECONVERGENT B0 ;  /* 0x0000000000007941 */ /* 0x000fea0003800200 */
.L_x_456:
[----:B-----5:R4:W-:Y:S01]  /*105b0*/  STS [R37+0x7700], R138 ;  /* 0x0077008a25007388 */ /* 0x0209e20000000800 */
[----:B------:R-:W-:Y:S01]  /*105c0*/  BSSY.RECONVERGENT B0, `(.L_x_458) ;  /* 0x000000e000007945 */ /* 0x000fe20003800200 */
[----:B0123--:R-:W-:-:S03]  /*105d0*/  MOV R103, RZ ;  /* 0x000000ff00677202 */ /* 0x00ffc60000000f00 */
[----:B------:R-:W-:Y:S05]  /*105e0*/  @P0 BRA `(.L_x_459) ;  /* 0x00000000002c0947 */ /* 0x000fea0003800000 */
[----:B----4-:R-:W0:Y:S01]  /*105f0*/  LDC.64 R102, c[0x0][0x380] ;  /* 0x0000e000ff667b82 */ /* 0x010e220000000a00 */
        /* <DEDUP_REMOVED lines=10> */
.L_x_459:
[----:B------:R-:W-:Y:S05]  /*106a0*/  BSYNC.RECONVERGENT B0 ;  /* 0x0000000000007941 */ /* 0x000fea0003800200 */
.L_x_458:
[----:B-----5:R1:W-:Y:S01]  /*106b0*/  STS [R37+0x78c0], R103 ;  /* 0x0078c06725007388 */ /* 0x0203e20000000800 */
[C---:B------:R-:W-:Y:S01]  /*106c0*/  IADD3 R164, PT, PT, R39.reuse, 0x3100, RZ ;  /* 0x0000310027a47810 */ /* 0x040fe20007ffe0ff */
[----:B0---4-:R-:W-:Y:S01]  /*106d0*/  FFMA R102, R46, R31, RZ ;  /* 0x0000001f2e667223 */ /* 0x011fe200000000ff */
[----:B------:R-:W-:Y:S01]  /*106e0*/  @!P5 IADD3 R164, PT, PT, R39, RZ, RZ ;  /* 0x000000ff27a4d210 */ /* 0x000fe20007ffe0ff */
[----:B------:R-:W-:Y:S01]  /*106f0*/  FFMA R2, R2, R49, RZ ;  /* 0x0000003102027223 */ /* 0x000fe200000000ff */
[----:B------:R-:W-:Y:S01]  /*10700*/  FFMA R138, R46, R23, RZ ;  /* 0x000000172e8a7223 */ /* 0x000fe200000000ff */
[----:B------:R-:W-:Y:S01]  /*10710*/  FFMA R102, R23, R47, R102 ;  /* 0x0000002f17667223 */ /* 0x000fe20000000066 */
[----:B------:R-:W-:Y:S01]  /*10720*/  BSSY.RECONVERGENT B0, `(.L_x_460) ;  /* 0x0000016000007945 */ /* 0x000fe20003800200 */
[----:B------:R-:W-:Y:S02]  /*10730*/  IMAD R73, R73, 0x1c0, R164 ;  /* 0x000001c049497824 */ /* 0x000fe400078e02a4 */
[----:B------:R-:W-:Y:S01]  /*10740*/  FFMA R19, R27, R50, R2 ;  /* 0x000000321b137223 */ /* 0x000fe20000000002 */
[----:B------:R-:W-:Y:S01]  /*10750*/  FFMA R124, R35, R43, R124 ;  /* 0x0000002b237c7223 */ /* 0x000fe2000000007c */
[C---:B------:R-:W-:Y:S01]  /*10760*/  FFMA R102, R29.reuse, R52, R102 ;  /* 0x000000341d667223 */ /* 0x040fe20000000066 */
[----:B------:R-:W-:Y:S01]  /*10770*/  FFMA R138, R29, R47, R138 ;  /* 0x0000002f1d8a7223 */ /* 0x000fe2000000008a */
[----:B------:R-:W-:Y:S01]  /*10780*/  IADD3 R72, PT, PT, R72, R73, RZ ;  /* 0x0000004948487210 */ /* 0x000fe20007ffe0ff */
        /* <DEDUP_REMOVED lines=15> */
.L_x_461:
[----:B------:R-:W-:Y:S05]  /*10880*/  BSYNC.RECONVERGENT B0 ;  /* 0x0000000000007941 */ /* 0x000fea0003800200 */
.L_x_460:
[----:B-----5:R1:W-:Y:S01]  /*10890*/  STS [R37+0x7a80], R46 ;  /* 0x007a802e25007388 */ /* 0x0203e20000000800 */
[----:B------:R-:W-:Y:S01]  /*108a0*/  FFMA R21, R25, R54, R0 ;  /* 0x0000003619157223 */ /* 0x000fe20000000000 */
[----:B------:R-:W-:Y:S01]  /*108b0*/  FFMA R25, R53, R25, RZ ;  /* 0x0000001935197223 */ /* 0x000fe200000000ff */
[-C--:B------:R-:W-:Y:S01]  /*108c0*/  FFMA R23, R49, R36.reuse, RZ ;  /* 0x0000002431177223 */ /* 0x080fe200000000ff */
[----:B------:R-:W-:Y:S01]  /*108d0*/  FFMA R0, R50, R36, R27 ;  /* 0x0000002432007223 */ /* 0x000fe2000000001b */
[----:B------:R-:W-:Y:S01]  /*108e0*/  FFMA R19, R36, R51, R19 ;  /* 0x0000003324137223 */ /* 0x000fe20000000013 */
[-C--:B------:R-:W-:Y:S01]  /*108f0*/  FFMA R2, R54, R28.reuse, R25 ;  /* 0x0000001c36027223 */ /* 0x080fe20000000019 */
[----:B------:R-:W-:Y:S01]  /*10900*/  FFMA R25, R53, R28, RZ ;  /* 0x0000001c35197223 */ /* 0x000fe200000000ff */
[-C--:B------:R-:W-:Y:S01]  /*10910*/  FFMA R36, R50, R34.reuse, R23 ;  /* 0x0000002232247223 */ /* 0x080fe20000000017 */
[-C--:B------:R-:W-:Y:S01]  /*10920*/  FFMA R0, R51, R34.reuse, R0 ;  /* 0x0000002233007223 */ /* 0x080fe20000000000 */
[----:B------:R-:W-:Y:S01]  /*10930*/  FFMA R23, R49, R34, RZ ;  /* 0x0000002231177223 */ /* 0x000fe200000000ff */
[-C--:B------:R-:W-:Y:S01]  /*10940*/  FFMA R34, R54, R26.reuse, R25 ;  /* 0x0000001a36227223 */ /* 0x080fe20000000019 */
[-C--:B------:R-:W-:Y:S01]  /*10950*/  FFMA R25, R53, R26.reuse, RZ ;  /* 0x0000001a35197223 */ /* 0x080fe200000000ff */
[----:B------:R-:W-:Y:S01]  /*10960*/  FFMA R21, R28, R55, R21 ;  /* 0x000000371c157223 */ /* 0x000fe20000000015 */
[----:B------:R-:W-:Y:S01]  /*10970*/  BSSY.RECONVERGENT B0, `(.L_x_462) ;  /* 0x0000015000007945 */ /* 0x000fe20003800200 */
[----:B------:R-:W-:Y:S01]  /*10980*/  FFMA R28, R55, R26, R2 ;  /* 0x0000001a371c7223 */ /* 0x000fe20000000002 */
[C---:B------:R-:W-:Y:S01]  /*10990*/  FFMA R27, R24.reuse, R50, R23 ;  /* 0x00000032181b7223 */ /* 0x040fe20000000017 */
[----:B------:R-:W-:Y:S01]  /*109a0*/  FFMA R26, R24, R51, R36 ;  /* 0x00000033181a7223 */ /* 0x000fe20000000024 */
[----:B------:R-:W-:Y:S01]  /*109b0*/  FFMA R49, R49, R24, RZ ;  /* 0x0000001831317223 */ /* 0x000fe200000000ff */
[C---:B------:R-:W-:Y:S01]  /*109c0*/  FFMA R25, R22.reuse, R54, R25 ;  /* 0x0000003616197223 */ /* 0x040fe20000000019 */
[----:B------:R-:W-:Y:S01]  /*109d0*/  FFMA R24, R22, R55, R34 ;  /* 0x0000003716187223 */ /* 0x000fe20000000022 */
[----:B------:R-:W-:Y:S01]  /*109e0*/  FFMA R53, R53, R22, RZ ;  /* 0x0000001635357223 */ /* 0x000fe200000000ff */
[----:B------:R-:W-:Y:S01]  /*109f0*/  MOV R2, RZ ;  /* 0x000000ff00027202 */ /* 0x000fe20000000f00 */
[----:B-1----:R-:W-:Y:S06]  /*10a00*/  @P2 BRA `(.L_x_463) ;  /* 0x00000000002c2947 */ /* 0x002fec0003800000 */
[----:B------:R-:W1:Y:S01]  /*10a10*/  LDC.64 R22, c[0x0][0x380] ;  /* 0x0000e000ff167b82 */ /* 0x000e620000000a00 */
        /* <DEDUP_REMOVED lines=8> */
[----:B-1----:R-:W-:-:S05]  /*10aa0*/  IMAD.WIDE R22, R29, 0x4, R22 ;  /* 0x000000041d167825 */ /* 0x002fca00078e0216 */
[----:B------:R1:W5:Y:S02]  /*10ab0*/  LDG.E.CONSTANT R2, desc[UR12][R22.64] ;  /* 0x0000000c16027981 */ /* 0x000364000c1e9900 */
.L_x_463:
[----:B------:R-:W-:Y:S05]  /*10ac0*/  BSYNC.RECONVERGENT B0 ;  /* 0x0000000000007941 */ /* 0x000fea0003800200 */
.L_x_462:
[----:B------:R-:W-:Y:S01]  /*10ad0*/  FFMA R17, R66, R45, R17 ;  /* 0x0000002d42117223 */ /* 0x000fe20000000011 */
[----:B-----5:R2:W-:Y:S01]  /*10ae0*/  STS [R37+0x7c40], R2 ;  /* 0x007c400225007388 */ /* 0x0205e20000000800 */
[----:B------:R-:W-:Y:S01]  /*10af0*/  FFMA R49, R32, R50, R49 ;  /* 0x0000003220317223 */ /* 0x000fe20000000031 */
[----:B------:R-:W-:Y:S01]  /*10b00*/  FFMA R53, R14, R54, R53 ;  /* 0x000000360e357223 */ /* 0x000fe20000000035 */
[----:B------:R-:W-:Y:S01]  /*10b10*/  FFMA R17, R67, R44, R17 ;  /* 0x0000002c43117223 */ /* 0x000fe20000000011 */
[----:B------:R-:W-:Y:S01]  /*10b20*/  BSSY.RECONVERGENT B0, `(.L_x_464) ;  /* 0x000001b000007945 */ /* 0x000fe20003800200 */
[----:B-1----:R-:W-:Y:S01]  /*10b30*/  FFMA R23, R32, R51, R27 ;  /* 0x0000003320177223 */ /* 0x002fe2000000001b */
[----:B------:R-:W-:Y:S01]  /*10b40*/  FFMA R22, R14, R55, R25 ;  /* 0x000000370e167223 */ /* 0x000fe20000000019 */
[C---:B------:R-:W-:Y:S01]  /*10b50*/  FFMA R14, R66.reuse, R142, R13 ;  /* 0x0000008e420e7223 */ /* 0x040fe2000000000d */
[----:B------:R-:W-:Y:S01]  /*10b60*/  FFMA R33, R33, R48, R124 ;  /* 0x0000003021217223 */ /* 0x000fe2000000007c */
[----:B------:R-:W-:Y:S01]  /*10b70*/  FFMA R25, R3, R52, R138 ;  /* 0x0000003403197223 */ /* 0x000fe2000000008a */
[----:B--2---:R-:W-:Y:S01]  /*10b80*/  FFMA R2, R66, R44, R15 ;  /* 0x0000002c42027223 */ /* 0x004fe2000000000f */
[----:B------:R-:W-:Y:S01]  /*10b90*/  FFMA R30, R30, R51, R49 ;  /* 0x000000331e1e7223 */ /* 0x000fe20000000031 */
[----:B------:R-:W-:Y:S01]  /*10ba0*/  FFMA R12, R12, R55, R53 ;  /* 0x000000370c0c7223 */ /* 0x000fe20000000035 */
[-C--:B------:R-:W-:Y:S01]  /*10bb0*/  FFMA R102, R66, R143.reuse, R102 ;  /* 0x0000008f42667223 */ /* 0x080fe20000000066 */
[CC--:B------:R-:W-:Y:S01]  /*10bc0*/  FFMA R27, R67.reuse, R142.reuse, R2 ;  /* 0x0000008e431b7223 */ /* 0x0c0fe20000000002 */
[-C--:B------:R-:W-:Y:S01]  /*10bd0*/  FFMA R15, R67, R143.reuse, R136 ;  /* 0x0000008f430f7223 */ /* 0x080fe20000000088 */
[C---:B------:R-:W-:Y:S01]  /*10be0*/  FFMA R137, R60.reuse, R143, R137 ;  /* 0x0000008f3c897223 */ /* 0x040fe20000000089 */
[----:B------:R-:W-:Y:S01]  /*10bf0*/  FFMA R13, R60, R142, R17 ;  /* 0x0000008e3c0d7223 */ /* 0x000fe20000000011 */
[----:B------:R-:W-:Y:S01]  /*10c00*/  MOV R2, RZ ;  /* 0x000000ff00027202 */ /* 0x000fe20000000f00 */
[----:B------:R-:W-:Y:S06]  /*10c10*/  @P3 BRA `(.L_x_465) ;  /* 0x00000000002c3947 */ /* 0x000fec0003800000 */
[----:B------:R-:W1:Y:S01]  /*10c20*/  LDC.64 R2, c[0x0][0x380] ;  /* 0x0000e000ff027b82 */ /* 0x000e620000000a00 */
        /* <DEDUP_REMOVED lines=8> */
[----:B-1----:R-:W-:-:S06]  /*10cb0*/  IMAD.WIDE R2, R17, 0x4, R2 ;  /* 0x0000000411027825 */ /* 0x002fcc00078e0202 */
[----:B------:R1:W5:Y:S02]  /*10cc0*/  LDG.E.CONSTANT R2, desc[UR12][R2.64] ;  /* 0x0000000c02027981 */ /* 0x000364000c1e9900 */
.L_x_465:
[----:B------:R-:W-:Y:S05]  /*10cd0*/  BSYNC.RECONVERGENT B0 ;  /* 0x0000000000007941 */ /* 0x000fea0003800200 */
.L_x_464:
[----:B------:R-:W-:Y:S01]  /*10ce0*/  FFMA R19, R146, R69, R19 ;  /* 0x0000004592137223 */ /* 0x000fe20000000013 */
[----:B------:R-:W-:Y:S01]  /*10cf0*/  FFMA R148, R148, R61, R21 ;  /* 0x0000003d94947223 */ /* 0x000fe20000000015 */
[----:B------:R-:W-:Y:S01]  /*10d00*/  FFMA R14, R67, R145, R14 ;  /* 0x00000091430e7223 */ /* 0x000fe2000000000e */
[----:B-1----:R-:W-:Y:S01]  /*10d10*/  FFMA R3, R69, R150, R0 ;  /* 0x0000009645037223 */ /* 0x002fe20000000000 */
[----:B------:R-:W-:Y:S01]  /*10d20*/  FFMA R17, R61, R151, R28 ;  /* 0x000000973d117223 */ /* 0x000fe2000000001c */
[----:B------:R-:W-:Y:S01]  /*10d30*/  FFMA R140, R7, R144, R140 ;  /* 0x00000090078c7223 */ /* 0x000fe2000000008c */
[----:B------:R-:W-:Y:S01]  /*10d40*/  FFMA R19, R150, R70, R19 ;  /* 0x0000004696137223 */ /* 0x000fe20000000013 */
[----:B------:R-:W-:Y:S01]  /*10d50*/  FFMA R151, R151, R62, R148 ;  /* 0x0000003e97977223 */ /* 0x000fe20000000094 */
[----:B------:R-:W-:Y:S01]  /*10d60*/  BSSY.RECONVERGENT B0, `(.L_x_466) ;  /* 0x0000019000007945 */ /* 0x000fe20003800200 */
[C---:B------:R-:W-:Y:S01]  /*10d70*/  FFMA R145, R60.reuse, R145, R27 ;  /* 0x000000913c917223 */ /* 0x040fe2000000001b */
[----:B------:R-:W-:Y:S01]  /*10d80*/  FFMA R149, R60, R149, R14 ;  /* 0x000000953c957223 */ /* 0x000fe2000000000e */
[----:B-----5:R1:W-:Y:S01]  /*10d90*/  STS [R37+0x7e00], R2 ;  /* 0x007e000225007388 */ /* 0x0203e20000000800 */
[-C--:B------:R-:W-:Y:S01]  /*10da0*/  FFMA R21, R69, R152.reuse, R26 ;  /* 0x0000009845157223 */ /* 0x080fe2000000001a */
[----:B------:R-:W-:Y:S01]  /*10db0*/  FFMA R0, R70, R152, R3 ;  /* 0x0000009846007223 */ /* 0x000fe20000000003 */
[-C--:B------:R-:W-:Y:S01]  /*10dc0*/  FFMA R27, R61, R154.reuse, R24 ;  /* 0x0000009a3d1b7223 */ /* 0x080fe20000000018 */
[----:B------:R-:W-:Y:S01]  /*10dd0*/  FFMA R14, R62, R154, R17 ;  /* 0x0000009a3e0e7223 */ /* 0x000fe20000000011 */
[C---:B------:R-:W-:Y:S01]  /*10de0*/  FFMA R139, R68.reuse, R144, R139 ;  /* 0x00000090448b7223 */ /* 0x040fe2000000008b */
[----:B------:R-:W-:Y:S01]  /*10df0*/  FFMA R147, R68, R147, R140 ;  /* 0x0000009344937223 */ /* 0x000fe2000000008c */
[----:B------:R-:W-:Y:S01]  /*10e00*/  FFMA R152, R152, R71, R19 ;  /* 0x0000004798987223 */ /* 0x000fe20000000013 */
[----:B------:R-:W-:Y:S01]  /*10e10*/  FFMA R154, R154, R63, R151 ;  /* 0x0000003f9a9a7223 */ /* 0x000fe20000000097 */
[----:B-1----:R-:W-:Y:S01]  /*10e20*/  MOV R2, RZ ;  /* 0x000000ff00027202 */ /* 0x002fe20000000f00 */
[----:B------:R-:W-:Y:S06]  /*10e30*/  @P4 BRA `(.L_x_467) ;  /* 0x00000000002c4947 */ /* 0x000fec0003800000 */
        /* <DEDUP_REMOVED lines=9> */
[----:B-1----:R-:W-:-:S06]  /*10ed0*/  IMAD.WIDE R2, R17, 0x4, R2 ;  /* 0x0000000411027825 */ /* 0x002fcc00078e0202 */
[----:B------:R1:W5:Y:S02]  /*10ee0*/  LDG.E.CONSTANT R2, desc[UR12][R2.64] ;  /* 0x0000000c02027981 */ /* 0x000364000c1e9900 */
.L_x_467:
[----:B------:R-:W-:Y:S05]  /*10ef0*/  BSYNC.RECONVERGENT B0 ;  /* 0x0000000000007941 */ /* 0x000fea0003800200 */
.L_x_466:
[C---:B------:R-:W-:Y:S01]  /*10f00*/  FFMA R20, R69.reuse, R42, R20 ;  /* 0x0000002a45147223 */ /* 0x040fe20000000014 */
[C---:B------:R-:W-:Y:S01]  /*10f10*/  FFMA R18, R69.reuse, R41, R18 ;  /* 0x0000002945127223 */ /* 0x040fe20000000012 */
[----:B-1----:R-:W-:Y:S01]  /*10f20*/  FFMA R3, R69, R153, R16 ;  /* 0x0000009945037223 */ /* 0x002fe20000000010 */
[----:B------:R-:W-:Y:S01]  /*10f30*/  FFMA R56, R56, R157, R77 ;  /* 0x0000009d38387223 */ /* 0x000fe2000000004d */
[C---:B------:R-:W-:Y:S01]  /*10f40*/  FFMA R20, R70.reuse, R41, R20 ;  /* 0x0000002946147223 */ /* 0x040fe20000000014 */
[C---:B------:R-:W-:Y:S01]  /*10f50*/  FFMA R18, R70.reuse, R153, R18 ;  /* 0x0000009946127223 */ /* 0x040fe20000000012 */
[C---:B------:R-:W-:Y:S01]  /*10f60*/  FFMA R3, R70.reuse, R155, R3 ;  /* 0x0000009b46037223 */ /* 0x040fe20000000003 */
[-C--:B------:R-:W-:Y:S01]  /*10f70*/  FFMA R126, R157, R57.reuse, R126 ;  /* 0x000000399d7e7223 */ /* 0x080fe2000000007e */
[----:B------:R-:W-:Y:S01]  /*10f80*/  BSSY.RECONVERGENT B0, `(.L_x_468) ;  /* 0x000001c000007945 */ /* 0x000fe20003800200 */
[-C--:B------:R-:W-:Y:S01]  /*10f90*/  FFMA R23, R69, R156.reuse, R23 ;  /* 0x0000009c45177223 */ /* 0x080fe20000000017 */
[----:B------:R-:W-:Y:S01]  /*10fa0*/  FFMA R17, R70, R156, R21 ;  /* 0x0000009c46117223 */ /* 0x000fe20000000015 */
[-C--:B------:R-:W-:Y:S01]  /*10fb0*/  FFMA R19, R61, R158.reuse, R22 ;  /* 0x0000009e3d137223 */ /* 0x080fe20000000016 */
[----:B------:R-:W-:Y:S01]  /*10fc0*/  FFMA R16, R62, R158, R27 ;  /* 0x0000009e3e107223 */ /* 0x000fe2000000001b */
[----:B-----5:R1:W-:Y:S01]  /*10fd0*/  STS [R37+0x7fc0], R2 ;  /* 0x007fc00225007388 */ /* 0x0203e20000000800 */
[----:B------:R-:W-:Y:S01]  /*10fe0*/  FFMA R156, R71, R156, R0 ;  /* 0x0000009c479c7223 */ /* 0x000fe20000000000 */
[----:B------:R-:W-:Y:S01]  /*10ff0*/  FFMA R158, R63, R158, R14 ;  /* 0x0000009e3f9e7223 */ /* 0x000fe2000000000e */
[----:B------:R-:W-:Y:S01]  /*11000*/  FFMA R56, R123, R57, R56 ;  /* 0x000000397b387223 */ /* 0x000fe20000000038 */
[C---:B------:R-:W-:Y:S01]  /*11010*/  FFMA R0, R71.reuse, R153, R20 ;  /* 0x0000009947007223 */ /* 0x040fe20000000014 */
[C---:B------:R-:W-:Y:S01]  /*11020*/  FFMA R14, R71.reuse, R155, R18 ;  /* 0x0000009b470e7223 */ /* 0x040fe20000000012 */
[----:B------:R-:W-:Y:S01]  /*11030*/  FFMA R160, R71, R160, R3 ;  /* 0x000000a047a07223 */ /* 0x000fe20000000003 */
[-C--:B------:R-:W-:Y:S01]  /*11040*/  FFMA R131, R157, R58.reuse, R131 ;  /* 0x0000003a9d837223 */ /* 0x080fe20000000083 */
        /* <DEDUP_REMOVED lines=13> */
[----:B-1----:R-:W-:-:S06]  /*11120*/  IMAD.WIDE R2, R21, 0x4, R2 ;  /* 0x0000000415027825 */ /* 0x002fcc00078e0202 */
[----:B------:R1:W5:Y:S02]  /*11130*/  LDG.E.CONSTANT R2, desc[UR12][R2.64] ;  /* 0x0000000c02027981 */ /* 0x000364000c1e9900 */
.L_x_469:
[----:B------:R-:W-:Y:S05]  /*11140*/  BSYNC.RECONVERGENT B0 ;  /* 0x0000000000007941 */ /* 0x000fea0003800200 */
.L_x_468:
[----:B-----5:R2:W-:Y:S01]  /*11150*/  STS [R37+0x8180], R2 ;  /* 0x0081800225007388 */ /* 0x0205e20000000800 */
[----:B------:R-:W-:Y:S01]  /*11160*/  FFMA R59, R59, R162, R114 ;  /* 0x000000a23b3b7223 */ /* 0x000fe20000000072 */
[-C--:B------:R-:W-:Y:S01]  /*11170*/  FFMA R130, R159, R9.reuse, R130 ;  /* 0x000000099f827223 */ /* 0x080fe20000000082 */
[----:B------:R-:W-:Y:S01]  /*11180*/  FFMA R8, R127, R9, R8 ;  /* 0x000000097f087223 */ /* 0x000fe20000000008 */
[-C--:B------:R-:W-:Y:S01]  /*11190*/  FFMA R135, R162, R4.reuse, R135 ;  /* 0x00000004a2877223 */ /* 0x080fe20000000087 */
[----:B------:R-:W-:Y:S01]  /*111a0*/  FFMA R59, R128, R4, R59 ;  /* 0x00000004803b7223 */ /* 0x000fe2000000003b */
[-C--:B------:R-:W-:Y:S01]  /*111b0*/  FFMA R133, R159, R10.reuse, R133 ;  /* 0x0000000a9f857223 */ /* 0x080fe20000000085 */
[-C--:B------:R-:W-:Y:S01]  /*111c0*/  FFMA R127, R127, R10.reuse, R130 ;  /* 0x0000000a7f7f7223 */ /* 0x080fe20000000082 */
[----:B------:R-:W-:Y:S01]  /*111d0*/  FFMA R129, R129, R10, R8 ;  /* 0x0000000a81817223 */ /* 0x000fe20000000008 */
[----:B------:R-:W-:Y:S01]  /*111e0*/  BSSY.RECONVERGENT B0, `(.L_x_470) ;  /* 0x0000017000007945 */ /* 0x000fe20003800200 */
[----:B------:R-:W-:-:S02]  /*111f0*/  HFMA2 R10, -RZ, RZ, 0, 0 ;  /* 0x00000000ff0a7431 */ /* 0x000fc400000001ff */
[----:B------:R-:W-:Y:S01]  /*11200*/  FFMA R125, R125, R58, R56 ;  /* 0x0000003a7d7d7223 */ /* 0x000fe20000000038 */
[----:B------:R-:W-:Y:S02]  /*11210*/  HFMA2 R22, -RZ, RZ, 0, 0 ;  /* 0x00000000ff167431 */ /* 0x000fe400000001ff */
[-C--:B------:R-:W-:Y:S01]  /*11220*/  FFMA R134, R162, R5.reuse, R134 ;  /* 0x00000005a2867223 */ /* 0x080fe20000000086 */
[-C--:B------:R-:W-:Y:S01]  /*11230*/  FFMA R128, R128, R5.reuse, R135 ;  /* 0x0000000580807223 */ /* 0x080fe20000000087 */
[----:B------:R-:W-:Y:S01]  /*11240*/  FFMA R132, R132, R5, R59 ;  /* 0x0000000584847223 */ /* 0x000fe2000000003b */
[----:B------:R-:W-:Y:S01]  /*11250*/  FFMA R21, R11, R116, R122 ;  /* 0x000000740b157223 */ /* 0x000fe2000000007a */
[----:B------:R-:W-:Y:S02]  /*11260*/  MOV R8, RZ ;  /* 0x000000ff00087202 */ /* 0x000fe40000000f00 */
[----:B------:R-:W-:Y:S02]  /*11270*/  MOV R20, RZ ;  /* 0x000000ff00147202 */ /* 0x000fe40000000f00 */
[----:B------:R-:W-:Y:S01]  /*11280*/  MOV R4, RZ ;  /* 0x000000ff00047202 */ /* 0x000fe20000000f00 */
[----:B--2---:R-:W-:Y:S06]  /*11290*/  @P1 BRA `(.L_x_471) ;  /* 0x00000000002c1947 */ /* 0x004fec0003800000 */
[----:B-1----:R-:W1:Y:S01]  /*112a0*/  LDC.64 R2, c[0x0][0x380] ;  /* 0x0000e000ff027b82 */ /* 0x002e620000000a00 */
[----:B------:R-:W-:Y:S01]  /*112b0*/  UMOV UR9, 0xf ;  /* 0x0000000f00097882 */ /* 0x000fe20000000000 */
[----:B------:R-:W-:Y:S01]  /*112c0*/  UMOV UR10, 0x3340 ;  /* 0x00003340000a7882 */ /* 0x000fe20000000000 */
[----:B------:R-:W-:Y:S01]  /*112d0*/  UMOV UR14, 0x70 ;  /* 0x00000070000e7882 */ /* 0x000fe20000000000 */
[----:B------:R-:W-:Y:S01]  /*112e0*/  MOV R4, 0xc40 ;  /* 0x00000c4000047802 */ /* 0x000fe20000000f00 */
[----:B------:R-:W-:-:S04]  /*112f0*/  UPRMT UR9, UR9, UR10, UR14 ;  /* 0x0000000a09097296 */ /* 0x000fc8000800000e */
[----:B------:R-:W-:-:S06]  /*11300*/  UPRMT UR9, UR9, 0x5410, UR5 ;  /* 0x0000541009097896 */ /* 0x000fcc0008000005 */
[----:B------:R-:W-:-:S05]  /*11310*/  IDP.2A.LO.U16.U8 R4, R4, UR9, RZ ;  /* 0x0000000904047c26 */ /* 0x000fca00080010ff */
[----:B------:R-:W-:-:S05]  /*11320*/  IADD3 R5, PT, PT, R4, R141, RZ ;  /* 0x0000008d04057210 */ /* 0x000fca0007ffe0ff */
[----:B-1----:R-:W-:-:S05]  /*11330*/  IMAD.WIDE R2, R5, 0x4, R2 ;  /* 0x0000000405027825 */ /* 0x002fca00078e0202 */
[----:B------:R2:W5:Y:S02]  /*11340*/  LDG.E.CONSTANT R4, desc[UR12][R2.64] ;  /* 0x0000000c02047981 */ /* 0x000564000c1e9900 */
.L_x_471:
[----:B------:R-:W-:Y:S05]  /*11350*/  BSYNC.RECONVERGENT B0 ;  /* 0x0000000000007941 */ /* 0x000fea0003800200 */
.L_x_470:
[----:B------:R-:W-:Y:S04]  /*11360*/  BSSY.RECONVERGENT B0, `(.L_x_472) ;  /* 0x000000d000007945 */ /* 0x000fe80003800200 */
[----:B------:R-:W-:Y:S05]  /*11370*/  @P2 BRA `(.L_x_473) ;  /* 0x00000000002c2947 */ /* 0x000fea0003800000 */
[----:B-12---:R-:W1:Y:S01]  /*11380*/  LDC.64 R2, c[0x0][0x380] ;  /* 0x0000e000ff027b82 */ /* 0x006e620000000a00 */
        /* <DEDUP_REMOVED lines=10> */
.L_x_473:
[----:B------:R-:W-:Y:S05]  /*11430*/  BSYNC.RECONVERGENT B0 ;  /* 0x0000000000007941 */ /* 0x000fea0003800200 */
.L_x_472:
[----:B------:R-:W-:Y:S04]  /*11440*/  BSSY.RECONVERGENT B0, `(.L_x_474) ;  /* 0x000000d000007945 */ /* 0x000fe80003800200 */
[----:B------:R-:W-:Y:S05]  /*11450*/  @P3 BRA `(.L_x_475) ;  /* 0x00000000002c3947 */ /* 0x000fea0003800000 */
[----:B-123--:R-:W1:Y:S01]  /*11460*/  LDC.64 R2, c[0x0][0x380] ;  /* 0x0000e000ff027b82 */ /* 0x00ee620000000a00 */
        /* <DEDUP_REMOVED lines=8> */
[----:B-1----:R-:W-:-:S05]  /*114f0*/  IMAD.WIDE R2, R5, 0x4, R2 ;  /* 0x0000000405027825 */ /* 0x002fca00078e0202 */
[----:B------:R4:W5:Y:S02]  /*11500*/  LDG.E.CONSTANT R10, desc[UR12][R2.64] ;  /* 0x0000000c020a7981 */ /* 0x000964000c1e9900 */
.L_x_475:
[----:B------:R-:W-:Y:S05]  /*11510*/  BSYNC.RECONVERGENT B0 ;  /* 0x0000000000007941 */ /* 0x000fea0003800200 */
.L_x_474:
[----:B------:R-:W-:Y:S04]  /*11520*/  BSSY.RECONVERGENT B0, `(.L_x_476) ;  /* 0x000000d000007945 */ /* 0x000fe80003800200 */
[----:B------:R-:W-:Y:S05]  /*11530*/  @P4 BRA `(.L_x_477) ;  /* 0x00000000002c4947 */ /* 0x000fea0003800000 */
[----:B-1234-:R-:W1:Y:S01]  /*11540*/  LDC.64 R2, c[0x0][0x380] ;  /* 0x0000e000ff027b82 */ /* 0x01ee620000000a00 */
        /* <DEDUP_REMOVED lines=8> */
[----:B-1----:R-:W-:-:S05]  /*115d0*/  IMAD.WIDE R2, R5, 0x4, R2 ;  /* 0x0000000405027825 */ /* 0x002fca00078e0202 */
[----:B------:R1:W5:Y:S02]  /*115e0*/  LDG.E.CONSTANT R20, desc[UR12][R2.64] ;  /* 0x0000000c02147981 */ /* 0x000364000c1e9900 */
.L_x_477:
[----:B------:R-:W-:Y:S05]  /*115f0*/  BSYNC.RECONVERGENT B0 ;  /* 0x0000000000007941 */ /* 0x000fea0003800200 */
.L_x_476:
[----:B------:R-:W-:Y:S04]  /*11600*/  BSSY.RECONVERGENT B0, `(.L_x_478) ;  /* 0x000000d000007945 */ /* 0x000fe80003800200 */
[----:B------:R-:W-:Y:S05]  /*11610*/  @P0 BRA `(.L_x_479) ;  /* 0x00000000002c0947 */ /* 0x000fea0003800000 */
[----:B-1234-:R-:W1:Y:S01]  /*11620*/  LDC.64 R2, c[0x0][0x380] ;  /* 0x0000e000ff027b82 */ /* 0x01ee620000000a00 */
        /* <DEDUP_REMOVED lines=8> */
[----:B-1----:R-:W-:-:S05]  /*116b0*/  IMAD.WIDE R2, R141, 0x4, R2 ;  /* 0x000000048d027825 */ /* 0x002fca00078e0202 */
[----:B------:R1:W5:Y:S02]  /*116c0*/  LDG.E.CONSTANT R22, desc[UR12][R2.64] ;  /* 0x0000000c02167981 */ /* 0x000364000c1e9900 */
.L_x_479:
[----:B------:R-:W-:Y:S05]  /*116d0*/  BSYNC.RECONVERGENT B0 ;  /* 0x0000000000007941 */ /* 0x000fea0003800200 */
.L_x_478:
[C---:B------:R-:W-:Y:S01]  /*116e0*/  @!P6 LEA R27, R74.reuse, UR4, 0x2 ;  /* 0x000000044a1bec11 */ /* 0x040fe2000f8e10ff */
[----:B-----5:R-:W-:Y:S01]  /*116f0*/  STS [R37+0x8340], R4 ;  /* 0x0083400425007388 */ /* 0x020fe20000000800 */
[----:B------:R-:W-:Y:S01]  /*11700*/  UIADD3 UR6, UPT, UPT, UR4, 0x30, URZ ;  /* 0x0000003004067890 */ /* 0x000fe2000fffe0ff */
[----:B-1234-:R-:W-:Y:S01]  /*11710*/  IADD3 R2, PT, PT, R74, 0x888, RZ ;  /* 0x000008884a027810 */ /* 0x01efe20007ffe0ff */
[----:B------:R-:W-:Y:S01]  /*11720*/  FFMA R5, R106, R64, R21 ;  /* 0x000000406a057223 */ /* 0x000fe20000000015 */
[----:B------:R-:W-:Y:S01]  /*11730*/  STS [R37+0x8500], R8 ;  /* 0x0085000825007388 */ /* 0x000fe20000000800 */
[----:B------:R-:W-:Y:S01]  /*11740*/  @!P5 IADD3 R2, PT, PT, R74, RZ, RZ ;  /* 0x000000ff4a02d210 */ /* 0x000fe20007ffe0ff */
[----:B------:R-:W-:Y:S01]  /*11750*/  FFMA R69, R69, R118, R30 ;  /* 0x0000007645457223 */ /* 0x000fe2000000001e */
[----:B------:R-:W-:Y:S01]  /*11760*/  MOV R3, UR6 ;  /* 0x0000000600037c02 */ /* 0x000fe20008000f00 */
[----:B------:R-:W-:Y:S01]  /*11770*/  STS [R37+0x86c0], R10 ;  /* 0x0086c00a25007388 */ /* 0x000fe20000000800 */
[----:B------:R-:W-:Y:S01]  /*11780*/  LEA R2, R2, UR11, 0x2 ;  /* 0x0000000b02027c11 */ /* 0x000fe2000f8e10ff */
[----:B------:R-:W-:Y:S01]  /*11790*/  FFMA R6, R6, R119, R33 ;  /* 0x0000007706067223 */ /* 0x000fe20000000021 */
[----:B------:R-:W-:Y:S01]  /*117a0*/  @!P5 IADD3 R3, PT, PT, RZ, UR4, RZ ;  /* 0x00000004ff03dc10 */ /* 0x000fe2000fffe0ff */
[----:B------:R-:W-:Y:S01]  /*117b0*/  STS [R37+0x8880], R20 ;  /* 0x0088801425007388 */ /* 0x000fe20000000800 */
[----:B------:R-:W-:Y:S01]  /*117c0*/  FFMA R23, R118, R70, R23 ;  /* 0x0000004676177223 */ /* 0x000fe20000000017 */
[----:B------:R-:W-:Y:S01]  /*117d0*/  FFMA R6, R95, R7, R6 ;  /* 0x000000075f067223 */ /* 0x000fe20000000006 */
[----:B------:R-:W-:Y:S01]  /*117e0*/  FFMA R104, R104, R65, R5 ;  /* 0x0000004168687223 */ /* 0x000fe20000000005 */
[----:B------:R-:W-:Y:S01]  /*117f0*/  STS [R37+0x8a40], R22 ;  /* 0x008a401625007388 */ /* 0x000fe20000000800 */
[----:B------:R-:W-:Y:S01]  /*11800*/  FFMA R78, R119, R7, R78 ;  /* 0x00000007774e7223 */ /* 0x000fe2000000004e */
[----:B------:R-:W-:Y:S01]  /*11810*/  FFMA R93, R93, R68, R6 ;  /* 0x000000445d5d7223 */ /* 0x000fe20000000006 */
[C---:B------:R-:W-:Y:S01]  /*11820*/  FFMA R70, R42.reuse, R70, R69 ;  /* 0x000000462a467223 */ /* 0x040fe20000000045 */
[----:B------:R-:W-:Y:S01]  /*11830*/  @!P6 STS [R27], R38 ;  /* 0x000000261b00e388 */ /* 0x000fe20000000800 */
[----:B------:R-:W-:Y:S01]  /*11840*/  FFMA R42, R42, R71, R23 ;  /* 0x000000472a2a7223 */ /* 0x000fe20000000017 */
[----:B------:R-:W-:Y:S01]  /*11850*/  FFMA R61, R61, R120, R12 ;  /* 0x000000783d3d7223 */ /* 0x000fe2000000000c */
[CC--:B------:R-:W-:Y:S01]  /*11860*/  FFMA R19, R120.reuse, R62.reuse, R19 ;  /* 0x0000003e78137223 */ /* 0x0c0fe20000000013 */
[----:B------:R-:W-:Y:S01]  /*11870*/  BAR.SYNC.DEFER_BLOCKING 0x0 ;  /* 0x0000000000007b1d */ /* 0x000fe20000010000 */
[----:B------:R-:W-:Y:S01]  /*11880*/  FFMA R120, R120, R63, R16 ;  /* 0x0000003f78787223 */ /* 0x000fe20000000010 */
[----:B------:R-:W-:Y:S01]  /*11890*/  FFMA R66, R66, R121, R25 ;  /* 0x0000007942427223 */ /* 0x000fe20000000019 */
[-C--:B------:R-:W-:Y:S01]  /*118a0*/  FFMA R12, R41, R71.reuse, R70 ;  /* 0x00000047290c7223 */ /* 0x080fe20000000046 */
[----:B------:R-:W-:Y:S01]  /*118b0*/  FFMA R61, R76, R62, R61 ;  /* 0x0000003e4c3d7223 */ /* 0x000fe2000000003d */
[----:B------:R-:W-:Y:S01]  /*118c0*/  FFMA R118, R118, R71, R17 ;  /* 0x0000004776767223 */ /* 0x000fe20000000011 */
[----:B------:R-:W-:Y:S01]  /*118d0*/  FFMA R76, R76, R63, R19 ;  /* 0x0000003f4c4c7223 */ /* 0x000fe20000000013 */
[----:B------:R-:W-:Y:S01]  /*118e0*/  FFMA R25, R45, R67, R66 ;  /* 0x000000432d197223 */ /* 0x000fe20000000042 */
[C---:B------:R-:W-:Y:S01]  /*118f0*/  FFMA R91, R116.reuse, R64, R91 ;  /* 0x00000040745b7223 */ /* 0x040fe2000000005b */
[----:B------:R-:W-:Y:S01]  /*11900*/  FFMA R92, R116, R65, R92 ;  /* 0x00000041745c7223 */ /* 0x000fe2000000005c */
[----:B------:R-:W-:Y:S01]  /*11910*/  FFMA R40, R40, R63, R61 ;  /* 0x0000003f28287223 */ /* 0x000fe2000000003d */
[-C--:B------:R-:W-:Y:S01]  /*11920*/  FFMA R25, R44, R60.reuse, R25 ;  /* 0x0000003c2c197223 */ /* 0x080fe20000000019 */
[----:B------:R-:W-:Y:S01]  /*11930*/  FFMA R106, R106, R65, R91 ;  /* 0x000000416a6a7223 */ /* 0x000fe2000000005b */
[C---:B------:R-:W-:Y:S01]  /*11940*/  FFMA R102, R121.reuse, R67, R102 ;  /* 0x0000004379667223 */ /* 0x040fe20000000066 */
[----:B------:R-:W-:Y:S01]  /*11950*/  FFMA R15, R121, R60, R15 ;  /* 0x0000003c790f7223 */ /* 0x000fe2000000000f */
[-C--:B------:R-:W-:Y:S01]  /*11960*/  FFMA R85, R119, R68.reuse, R85 ;  /* 0x0000004477557223 */ /* 0x080fe20000000055 */
[----:B------:R-:W-:Y:S01]  /*11970*/  FFMA R95, R95, R68, R78 ;  /* 0x000000445f5f7223 */ /* 0x000fe2000000004e */
[----:B------:R-:W-:Y:S01]  /*11980*/  FFMA R45, R45, R60, R102 ;  /* 0x0000003c2d2d7223 */ /* 0x000fe20000000066 */
[----:B------:R-:W-:Y:S04]  /*11990*/  LDS R18, [R2] ;  /* 0x0000000002127984 */ /* 0x000fe80000000800 */
[----:B------:R-:W1:Y:S04]  /*119a0*/  LDS.128 R8, [R3] ;  /* 0x0000000003087984 */ /* 0x000e680000000c00 */
[----:B------:R-:W2:Y:S04]  /*119b0*/  LDS R21, [R2+0xe0] ;  /* 0x0000e00002157984 */ /* 0x000ea80000000800 */
[----:B------:R-:W3:Y:S04]  /*119c0*/  LDS R28, [R2+0x1c0] ;  /* 0x0001c000021c7984 */ /* 0x000ee80000000800 */
[----:B------:R-:W4:Y:S04]  /*119d0*/  LDS R24, [R2+0x2a0] ;  /* 0x0002a00002187984 */ /* 0x000f280000000800 */
[----:B------:R-:W0:Y:S04]  /*119e0*/  LDS R26, [R2+0x380] ;  /* 0x00038000021a7984 */ /* 0x000e280000000800 */
[----:B------:R-:W0:Y:S04]  /*119f0*/  LDS R29, [R2+0x460] ;  /* 0x00046000021d7984 */ /* 0x000e280000000800 */
[----:B------:R-:W0:Y:S04]  /*11a00*/  LDS R31, [R2+0x540] ;  /* 0x00054000021f7984 */ /* 0x000e280000000800 */
[----:B------:R-:W0:Y:S04]  /*11a10*/  LDS R30, [R2+0x620] ;  /* 0x00062000021e7984 */ /* 0x000e280000000800 */
[----:B------:R-:W-:Y:S04]  /*11a20*/  LDS R20, [R2+0x4600] ;  /* 0x0046000002147984 */ /* 0x000fe80000000800 */
[----:B------:R-:W0:Y:S04]  /*11a30*/  LDS.128 R4, [R3+0x60] ;  /* 0x0000600003047984 */ /* 0x000e280000000c00 */
[----:B------:R-:W0:Y:S01]  /*11a40*/  LDS R23, [R2+0x46e0] ;  /* 0x0046e00002177984 */ /* 0x000e220000000800 */
[----:B-1----:R-:W-:-:S03]  /*11a50*/  FFMA R18, R18, R8, R117 ;  /* 0x0000000812127223 */ /* 0x002fc60000000075 */
[----:B------:R-:W1:Y:S01]  /*11a60*/  LDS R22, [R2+0x47c0] ;  /* 0x0047c00002167984 */ /* 0x000e620000000800 */
[C---:B--2---:R-:W-:Y:S01]  /*11a70*/  FFMA R16, R8.reuse, R21, R113 ;  /* 0x0000001508107223 */ /* 0x044fe20000000071 */
[-C--:B------:R-:W-:Y:S02]  /*11a80*/  FFMA R21, R21, R9.reuse, R18 ;  /* 0x0000000915157223 */ /* 0x080fe40000000012 */
[----:B------:R-:W2:Y:S01]  /*11a90*/  LDS R32, [R2+0x48a0] ;  /* 0x0048a00002207984 */ /* 0x000ea20000000800 */
[----:B---3--:R-:W-:Y:S01]  /*11aa0*/  FFMA R131, R8, R28, R131 ;  /* 0x0000001c08837223 */ /* 0x008fe20000000083 */
[CC--:B------:R-:W-:Y:S01]  /*11ab0*/  FFMA R27, R28.reuse, R9.reuse, R16 ;  /* 0x000000091c1b7223 */ /* 0x0c0fe20000000010 */
[----:B------:R-:W-:Y:S01]  /*11ac0*/  FFMA R28, R28, R10, R21 ;  /* 0x0000000a1c1c7223 */ /* 0x000fe20000000015 */
[----:B------:R-:W3:Y:S01]  /*11ad0*/  LDS R33, [R2+0x4980] ;  /* 0x0049800002217984 */ /* 0x000ee20000000800 */
[----:B----4-:R-:W-:Y:S01]  /*11ae0*/  FFMA R123, R8, R24, R123 ;  /* 0x00000018087b7223 */ /* 0x010fe2000000007b */
[CC--:B------:R-:W-:Y:S01]  /*11af0*/  FFMA R131, R24.reuse, R9.reuse, R131 ;  /* 0x0000000918837223 */ /* 0x0c0fe20000000083 */
[----:B------:R-:W-:Y:S01]  /*11b00*/  FFMA R27, R24, R10, R27 ;  /* 0x0000000a181b7223 */ /* 0x000fe2000000001b */
[----:B------:R-:W4:Y:S01]  /*11b10*/  LDS R21, [R2+0x4a60] ;  /* 0x004a600002157984 */ /* 0x000f220000000800 */
[----:B0-----:R-:W-:Y:S01]  /*11b20*/  FFMA R16, R8, R26, R125 ;  /* 0x0000001a08107223 */ /* 0x001fe2000000007d */
[C---:B------:R-:W-:Y:S01]  /*11b30*/  FFMA R123, R26.reuse, R9, R123 ;  /* 0x000000091a7b7223 */ /* 0x040fe2000000007b */
[-C--:B------:R-:W-:Y:S01]  /*11b40*/  FFMA R26, R26, R10.reuse, R131 ;  /* 0x0000000a1a1a7223 */ /* 0x080fe20000000083 */
[----:B------:R-:W0:Y:S01]  /*11b50*/  LDS R37, [R2+0x4b40] ;  /* 0x004b400002257984 */ /* 0x000e220000000800 */
[C---:B------:R-:W-:Y:S01]  /*11b60*/  FFMA R18, R8.reuse, R29, R111 ;  /* 0x0000001d08127223 */ /* 0x040fe2000000006f */
[C---:B------:R-:W-:Y:S01]  /*11b70*/  FFMA R17, R29.reuse, R9, R16 ;  /* 0x000000091d117223 */ /* 0x040fe20000000010 */
[-C--:B------:R-:W-:Y:S01]  /*11b80*/  FFMA R24, R29, R10.reuse, R123 ;  /* 0x0000000a1d187223 */ /* 0x080fe2000000007b */
[----:B------:R-:W0:Y:S01]  /*11b90*/  LDS R36, [R2+0x4c20] ;  /* 0x004c200002247984 */ /* 0x000e220000000800 */
[C---:B------:R-:W-:Y:S01]  /*11ba0*/  FFMA R105, R8.reuse, R31, R105 ;  /* 0x0000001f08697223 */ /* 0x040fe20000000069 */
[CC--:B------:R-:W-:Y:S01]  /*11bb0*/  FFMA R19, R31.reuse, R9.reuse, R18 ;  /* 0x000000091f137223 */ /* 0x0c0fe20000000012 */
[----:B------:R-:W-:Y:S01]  /*11bc0*/  FFMA R29, R31, R10, R17 ;  /* 0x0000000a1f1d7223 */ /* 0x000fe20000000011 */
[----:B------:R-:W0:Y:S01]  /*11bd0*/  LDS R41, [R2+0x4d00] ;  /* 0x004d000002297984 */ /* 0x000e220000000800 */
[----:B------:R-:W-:Y:S01]  /*11be0*/  FFMA R38, R8, R30, R99 ;  /* 0x0000001e08267223 */ /* 0x000fe20000000063 */
[C---:B------:R-:W-:Y:S01]  /*11bf0*/  FFMA R105, R30.reuse, R9, R105 ;  /* 0x000000091e697223 */ /* 0x040fe20000000069 */
[----:B------:R-:W-:Y:S01]  /*11c00*/  FFMA R30, R30, R10, R19 ;  /* 0x0000000a1e1e7223 */ /* 0x000fe20000000013 */
[----:B------:R-:W0:Y:S01]  /*11c10*/  LDS R39, [R2+0x700] ;  /* 0x0007000002277984 */ /* 0x000e220000000800 */
[----:B------:R-:W-:-:S02]  /*11c20*/  FMNMX R29, RZ, R29, !PT ;  /* 0x0000001dff1d7209 */ /* 0x000fc40007800000 */
[----:B------:R-:W-:Y:S01]  /*11c30*/  FMNMX R27, RZ, R27, !PT ;  /* 0x0000001bff1b7209 */ /* 0x000fe20007800000 */
[----:B------:R-:W0:Y:S01]  /*11c40*/  LDS R43, [R2+0x8c0] ;  /* 0x0008c000022b7984 */ /* 0x000e220000000800 */
[----:B------:R-:W-:-:S03]  /*11c50*/  FFMA R20, R20, R4, R115 ;  /* 0x0000000414147223 */ /* 0x000fc60000000073 */
[----:B------:R-:W0:Y:S01]  /*11c60*/  LDS R46, [R2+0x4de0] ;  /* 0x004de000022e7984 */ /* 0x000e220000000800 */
[C---:B------:R-:W-:Y:S01]  /*11c70*/  FFMA R8, R4.reuse, R23, R109 ;  /* 0x0000001704087223 */ /* 0x040fe2000000006d */
[-C--:B------:R-:W-:Y:S02]  /*11c80*/  FFMA R31, R23, R5.reuse, R20 ;  /* 0x00000005171f7223 */ /* 0x080fe40000000014 */
[----:B------:R-:W0:Y:S01]  /*11c90*/  LDS R47, [R2+0x9a0] ;  /* 0x0009a000022f7984 */ /* 0x000e220000000800 */
[----:B-1----:R-:W-:Y:S01]  /*11ca0*/  FFMA R133, R4, R22, R133 ;  /* 0x0000001604857223 */ /* 0x002fe20000000085 */
[CC--:B------:R-:W-:Y:S01]  /*11cb0*/  FFMA R23, R22.reuse, R5.reuse, R8 ;  /* 0x0000000516177223 */ /* 0x0c0fe20000000008 */
[----:B------:R-:W-:Y:S01]  /*11cc0*/  FFMA R31, R22, R6, R31 ;  /* 0x00000006161f7223 */ /* 0x000fe2000000001f */
[----:B------:R-:W1:Y:S01]  /*11cd0*/  LDS.128 R16, [R3+0x10] ;  /* 0x0000100003107984 */ /* 0x000e620000000c00 */
[----:B--2---:R-:W-:Y:S01]  /*11ce0*/  FFMA R20, R4, R32, R127 ;  /* 0x0000002004147223 */ /* 0x004fe2000000007f */
[C---:B------:R-:W-:Y:S01]  /*11cf0*/  FFMA R133, R32.reuse, R5, R133 ;  /* 0x0000000520857223 */ /* 0x040fe20000000085 */
[-C--:B------:R-:W-:Y:S01]  /*11d00*/  FFMA R32, R32, R6.reuse, R23 ;  /* 0x0000000620207223 */ /* 0x080fe20000000017 */
[----:B------:R-:W2:Y:S01]  /*11d10*/  LDS R44, [R2+0x7e0] ;  /* 0x0007e000022c7984 */ /* 0x000ea20000000800 */
[C---:B---3--:R-:W-:Y:S01]  /*11d20*/  FFMA R8, R4.reuse, R33, R129 ;  /* 0x0000002104087223 */ /* 0x048fe20000000081 */
[C---:B------:R-:W-:Y:S01]  /*11d30*/  FFMA R23, R33.reuse, R5, R20 ;  /* 0x0000000521177223 */ /* 0x040fe20000000014 */
[-C--:B------:R-:W-:Y:S01]  /*11d40*/  FFMA R33, R33, R6.reuse, R133 ;  /* 0x0000000621217223 */ /* 0x080fe20000000085 */
[----:B------:R-:W3:Y:S01]  /*11d50*/  LDS R59, [R2+0xa80] ;  /* 0x000a8000023b7984 */ /* 0x000ee20000000800 */
[C---:B----4-:R-:W-:Y:S01]  /*11d60*/  FFMA R20, R4.reuse, R21, R107 ;  /* 0x0000001504147223 */ /* 0x050fe2000000006b */
[C---:B------:R-:W-:Y:S01]  /*11d70*/  FFMA R35, R21.reuse, R5, R8 ;  /* 0x0000000515237223 */ /* 0x040fe20000000008 */
[-C--:B------:R-:W-:Y:S01]  /*11d80*/  FFMA R34, R21, R6.reuse, R23 ;  /* 0x0000000615227223 */ /* 0x080fe20000000017 */
[----:B------:R-:W4:Y:S01]  /*11d90*/  LDS R65, [R2+0xb60] ;  /* 0x000b600002417984 */ /* 0x000f220000000800 */
[C---:B0-----:R-:W-:Y:S01]  /*11da0*/  FFMA R101, R4.reuse, R37, R101 ;  /* 0x0000002504657223 */ /* 0x041fe20000000065 */
[CC--:B------:R-:W-:Y:S01]  /*11db0*/  FFMA R21, R37.reuse, R5.reuse, R20 ;  /* 0x0000000525157223 */ /* 0x0c0fe20000000014 */
[----:B------:R-:W-:Y:S01]  /*11dc0*/  FFMA R35, R37, R6, R35 ;  /* 0x0000000625237223 */ /* 0x000fe20000000023 */
[----:B------:R-:W0:Y:S01]  /*11dd0*/  LDS R49, [R2+0xc40] ;  /* 0x000c400002317984 */ /* 0x000e220000000800 */
[----:B------:R-:W-:Y:S01]  /*11de0*/  FFMA R4, R4, R36, R97 ;  /* 0x0000002404047223 */ /* 0x000fe20000000061 */
[CC--:B------:R-:W-:Y:S01]  /*11df0*/  FFMA R101, R36.reuse, R5.reuse, R101 ;  /* 0x0000000524657223 */ /* 0x0c0fe20000000065 */
[----:B------:R-:W-:Y:S01]  /*11e00*/  FFMA R36, R36, R6, R21 ;  /* 0x0000000624247223 */ /* 0x000fe20000000015 */
[----:B------:R-:W0:Y:S01]  /*11e10*/  LDS R55, [R2+0xd20] ;  /* 0x000d200002377984 */ /* 0x000e220000000800 */
[----:B------:R-:W-:Y:S01]  /*11e20*/  FFMA R5, R41, R5, R4 ;  /* 0x0000000529057223 */ /* 0x000fe20000000004 */
[----:B------:R-:W-:-:S02]  /*11e30*/  FMNMX R31, RZ, R31, !PT ;  /* 0x0000001fff1f7209 */ /* 0x000fc40007800000 */
[----:B------:R-:W0:Y:S01]  /*11e40*/  LDS R61, [R2+0xe00] ;  /* 0x000e0000023d7984 */ /* 0x000e220000000800 */
[----:B------:R-:W-:Y:S01]  /*11e50*/  FFMA R9, R39, R9, R38 ;  /* 0x0000000927097223 */ /* 0x000fe20000000026 */
[----:B------:R-:W-:Y:S01]  /*11e60*/  FFMA R38, R41, R6, R101 ;  /* 0x0000000629267223 */ /* 0x000fe20000000065 */
[----:B------:R-:W-:Y:S01]  /*11e70*/  FFMA R37, R39, R10, R105 ;  /* 0x0000000a27257223 */ /* 0x000fe20000000069 */
[----:B------:R-:W0:Y:S01]  /*11e80*/  LDS R67, [R2+0xee0] ;  /* 0x000ee00002437984 */ /* 0x000e220000000800 */
[----:B------:R-:W-:Y:S01]  /*11e90*/  FFMA R43, R43, R11, R100 ;  /* 0x0000000b2b2b7223 */ /* 0x000fe20000000064 */
[----:B------:R-:W-:Y:S02]  /*11ea0*/  FMNMX R35, RZ, R35, !PT ;  /* 0x00000023ff237209 */ /* 0x000fe40007800000 */
[----:B------:R-:W0:Y:S01]  /*11eb0*/  LDS R51, [R2+0x4ec0] ;  /* 0x004ec00002337984 */ /* 0x000e220000000800 */
[----:B------:R-:W-:Y:S01]  /*11ec0*/  FFMA R41, R46, R6, R5 ;  /* 0x000000062e297223 */ /* 0x000fe20000000005 */
[----:B------:R-:W-:-:S02]  /*11ed0*/  FMNMX R37, RZ, R37, !PT ;  /* 0x00000025ff257209 */ /* 0x000fc40007800000 */
[----:B------:R-:W0:Y:S01]  /*11ee0*/  LDS R57, [R2+0x4fa0] ;  /* 0x004fa00002397984 */ /* 0x000e220000000800 */
[C---:B------:R-:W-:Y:S01]  /*11ef0*/  FFMA R5, R47.reuse, R11, R96 ;  /* 0x0000000b2f057223 */ /* 0x040fe20000000060 */
[----:B------:R-:W-:Y:S02]  /*11f00*/  FMNMX R33, RZ, R33, !PT ;  /* 0x00000021ff217209 */ /* 0x000fe40007800000 */
[----:B------:R-:W0:Y:S01]  /*11f10*/  LDS.128 R20, [R3+0x70] ;  /* 0x0000700003147984 */ /* 0x000e220000000c00 */
[----:B-1----:R-:W-:Y:S01]  /*11f20*/  FFMA R4, R47, R16, R43 ;  /* 0x000000102f047223 */ /* 0x002fe2000000002b */
[----:B------:R-:W-:Y:S02]  /*11f30*/  FMNMX R41, RZ, R41, !PT ;  /* 0x00000029ff297209 */ /* 0x000fe40007800000 */
[----:B------:R-:W1:Y:S01]  /*11f40*/  LDS R63, [R2+0x5080] ;  /* 0x00508000023f7984 */ /* 0x000e620000000800 */
[----:B--2---:R-:W-:-:S03]  /*11f50*/  FFMA R39, R44, R10, R9 ;  /* 0x0000000a2c277223 */ /* 0x004fc60000000009 */
[----:B------:R-:W2:Y:S01]  /*11f60*/  LDS R69, [R2+0x5160] ;  /* 0x0051600002457984 */ /* 0x000ea20000000800 */
[C---:B---3--:R-:W-:Y:S01]  /*11f70*/  FFMA R9, R59.reuse, R11, R134 ;  /* 0x0000000b3b097223 */ /* 0x048fe20000000086 */
[C---:B------:R-:W-:Y:S01]  /*11f80*/  FFMA R46, R16.reuse, R59, R5 ;  /* 0x0000003b102e7223 */ /* 0x040fe20000000005 */
[----:B------:R-:W-:Y:S01]  /*11f90*/  FFMA R47, R59, R17, R4 ;  /* 0x000000113b2f7223 */ /* 0x000fe20000000004 */
[C---:B----4-:R-:W-:Y:S01]  /*11fa0*/  FFMA R43, R65.reuse, R11, R128 ;  /* 0x0000000b412b7223 */ /* 0x050fe20000000080 */
[----:B------:R-:W3:Y:S01]  /*11fb0*/  LDS R53, [R2+0x5240] ;  /* 0x0052400002357984 */ /* 0x000ee20000000800 */
[C---:B------:R-:W-:Y:S01]  /*11fc0*/  FFMA R44, R16.reuse, R65, R9 ;  /* 0x00000041102c7223 */ /* 0x040fe20000000009 */
[----:B------:R-:W-:Y:S01]  /*11fd0*/  FFMA R46, R65, R17, R46 ;  /* 0x00000011412e7223 */ /* 0x000fe2000000002e */
[C---:B0-----:R-:W-:Y:S01]  /*11fe0*/  FFMA R5, R49.reuse, R11, R132 ;  /* 0x0000000b31057223 */ /* 0x041fe20000000084 */
[----:B------:R-:W0:Y:S01]  /*11ff0*/  LDS R59, [R2+0x5320] ;  /* 0x00532000023b7984 */ /* 0x000e220000000800 */
[CC--:B------:R-:W-:Y:S01]  /*12000*/  FFMA R4, R49.reuse, R16.reuse, R43 ;  /* 0x0000001031047223 */ /* 0x0c0fe2000000002b */
[----:B------:R-:W-:Y:S01]  /*12010*/  FFMA R44, R49, R17, R44 ;  /* 0x00000011312c7223 */ /* 0x000fe2000000002c */
[C---:B------:R-:W-:Y:S01]  /*12020*/  FFMA R9, R55.reuse, R11, R94 ;  /* 0x0000000b37097223 */ /* 0x040fe2000000005e */
[----:B------:R-:W4:Y:S01]  /*12030*/  LDS R65, [R2+0x5400] ;  /* 0x0054000002417984 */ /* 0x000f220000000800 */
[C---:B------:R-:W-:Y:S01]  /*12040*/  FFMA R48, R55.reuse, R16, R5 ;  /* 0x0000001037307223 */ /* 0x040fe20000000005 */
[----:B------:R-:W-:Y:S01]  /*12050*/  FFMA R43, R55, R17, R4 ;  /* 0x00000011372b7223 */ /* 0x000fe20000000004 */
[C---:B------:R-:W-:Y:S01]  /*12060*/  FFMA R5, R61.reuse, R11, R86 ;  /* 0x0000000b3d057223 */ /* 0x040fe20000000056 */
[----:B------:R-:W4:Y:S01]  /*12070*/  LDS R71, [R2+0x54e0] ;  /* 0x0054e00002477984 */ /* 0x000f220000000800 */
[C---:B------:R-:W-:Y:S01]  /*12080*/  FFMA R4, R16.reuse, R61, R9 ;  /* 0x0000003d10047223 */ /* 0x040fe20000000009 */
[----:B------:R-:W-:Y:S01]  /*12090*/  FFMA R48, R61, R17, R48 ;  /* 0x000000113d307223 */ /* 0x000fe20000000030 */
[C---:B------:R-:W-:Y:S01]  /*120a0*/  FFMA R61, R67.reuse, R11, R82 ;  /* 0x0000000b433d7223 */ /* 0x040fe20000000052 */
[----:B------:R-:W4:Y:S01]  /*120b0*/  LDS R75, [R2+0x55c0] ;  /* 0x0055c000024b7984 */ /* 0x000f220000000800 */
[----:B------:R-:W-:Y:S01]  /*120c0*/  FFMA R6, R16, R67, R5 ;  /* 0x0000004310067223 */ /* 0x000fe20000000005 */
[----:B------:R-:W-:Y:S01]  /*120d0*/  FFMA R49, R67, R17, R4 ;  /* 0x0000001143317223 */ /* 0x000fe20000000004 */
[----:B------:R-:W-:Y:S01]  /*120e0*/  FFMA R51, R51, R7, R98 ;  /* 0x0000000733337223 */ /* 0x000fe20000000062 */
[----:B------:R-:W4:Y:S01]  /*120f0*/  LDS R58, [R2+0x1180] ;  /* 0x00118000023a7984 */ /* 0x000f220000000800 */
[----:B------:R-:W-:Y:S01]  /*12100*/  FMNMX R39, RZ, R39, !PT ;  /* 0x00000027ff277209 */ /* 0x000fe20007800000 */
[----:B------:R-:W-:-:S02]  /*12110*/  FFMA R5, R57, R7, R90 ;  /* 0x0000000739057223 */ /* 0x000fc4000000005a */
[----:B------:R-:W4:Y:S01]  /*12120*/  LDS R73, [R2+0xfc0] ;  /* 0x000fc00002497984 */ /* 0x000f220000000800 */
[----:B------:R-:W-:Y:S01]  /*12130*/  FMNMX R47, RZ, R47, !PT ;  /* 0x0000002fff2f7209 */ /* 0x000fe20007800000 */
[-C--:B------:R-:W-:Y:S02]  /*12140*/  FFMA R50, R57, R20.reuse, R51 ;  /* 0x0000001439327223 */ /* 0x080fe40000000033 */
[----:B------:R-:W4:Y:S01]  /*12150*/  LDS R67, [R2+0x56a0] ;  /* 0x0056a00002437984 */ /* 0x000f220000000800 */
[----:B------:R-:W-:Y:S01]  /*12160*/  FMNMX R49, RZ, R49, !PT ;  /* 0x00000031ff317209 */ /* 0x000fe20007800000 */
[C---:B-1----:R-:W-:Y:S02]  /*12170*/  FFMA R51, R63.reuse, R7, R92 ;  /* 0x000000073f337223 */ /* 0x042fe4000000005c */
[----:B------:R-:W1:Y:S01]  /*12180*/  LDS R62, [R2+0x1260] ;  /* 0x00126000023e7984 */ /* 0x000e620000000800 */
[C---:B------:R-:W-:Y:S01]  /*12190*/  FFMA R4, R20.reuse, R63, R5 ;  /* 0x0000003f14047223 */ /* 0x040fe20000000005 */
[----:B------:R-:W-:Y:S01]  /*121a0*/  FFMA R50, R63, R21, R50 ;  /* 0x000000153f327223 */ /* 0x000fe20000000032 */
[C---:B--2---:R-:W-:Y:S01]  /*121b0*/  FFMA R55, R69.reuse, R7, R106 ;  /* 0x0000000745377223 */ /* 0x044fe2000000006a */
[----:B------:R-:W2:Y:S01]  /*121c0*/  LDS R77, [R2+0x10a0] ;  /* 0x0010a000024d7984 */ /* 0x000ea20000000800 */
[C---:B------:R-:W-:Y:S01]  /*121d0*/  FFMA R52, R20.reuse, R69, R51 ;  /* 0x0000004514347223 */ /* 0x040fe20000000033 */
[----:B------:R-:W-:Y:S01]  /*121e0*/  FFMA R51, R69, R21, R4 ;  /* 0x0000001545337223 */ /* 0x000fe20000000004 */
[----:B------:R-:W-:Y:S01]  /*121f0*/  FMNMX R43, RZ, R43, !PT ;  /* 0x0000002bff2b7209 */ /* 0x000fe20007800000 */
[----:B------:R-:W2:Y:S01]  /*12200*/  LDS R74, [R2+0x1340] ;  /* 0x00134000024a7984 */ /* 0x000ea20000000800 */
[CC--:B---3--:R-:W-:Y:S01]  /*12210*/  FFMA R4, R53.reuse, R20.reuse, R55 ;  /* 0x0000001435047223 */ /* 0x0c8fe20000000037 */
[C---:B------:R-:W-:Y:S01]  /*12220*/  FFMA R5, R53.reuse, R7, R104 ;  /* 0x0000000735057223 */ /* 0x040fe20000000068 */
[----:B------:R-:W-:Y:S01]  /*12230*/  FFMA R52, R53, R21, R52 ;  /* 0x0000001535347223 */ /* 0x000fe20000000034 */
[----:B------:R-:W3:Y:S01]  /*12240*/  LDS.128 R8, [R3+0x20] ;  /* 0x0000200003087984 */ /* 0x000ee20000000c00 */
[C---:B0-----:R-:W-:Y:S01]  /*12250*/  FFMA R55, R59.reuse, R7, R88 ;  /* 0x000000073b377223 */ /* 0x041fe20000000058 */
[C---:B------:R-:W-:Y:S01]  /*12260*/  FFMA R53, R59.reuse, R21, R4 ;  /* 0x000000153b357223 */ /* 0x040fe20000000004 */
[----:B------:R-:W-:Y:S01]  /*12270*/  FFMA R54, R59, R20, R5 ;  /* 0x000000143b367223 */ /* 0x000fe20000000005 */
[----:B------:R-:W0:Y:S01]  /*12280*/  LDS R82, [R2+0x1420] ;  /* 0x0014200002527984 */ /* 0x000e220000000800 */
[C---:B----4-:R-:W-:Y:S01]  /*12290*/  FFMA R84, R65.reuse, R7, R84 ;  /* 0x0000000741547223 */ /* 0x050fe20000000054 */
[C---:B------:R-:W-:Y:S01]  /*122a0*/  FFMA R4, R20.reuse, R65, R55 ;  /* 0x0000004114047223 */ /* 0x040fe20000000037 */
[----:B------:R-:W-:Y:S01]  /*122b0*/  FFMA R54, R65, R21, R54 ;  /* 0x0000001541367223 */ /* 0x000fe20000000036 */
[----:B------:R-:W4:Y:S01]  /*122c0*/  LDS R60, [R2+0x1500] ;  /* 0x00150000023c7984 */ /* 0x000f220000000800 */
[C---:B------:R-:W-:Y:S01]  /*122d0*/  FFMA R7, R71.reuse, R7, R80 ;  /* 0x0000000747077223 */ /* 0x040fe20000000050 */
[C---:B------:R-:W-:Y:S01]  /*122e0*/  FFMA R84, R20.reuse, R71, R84 ;  /* 0x0000004714547223 */ /* 0x040fe20000000054 */
[----:B------:R-:W-:Y:S01]  /*122f0*/  FFMA R55, R71, R21, R4 ;  /* 0x0000001547377223 */ /* 0x000fe20000000004 */
[----:B------:R-:W4:Y:S01]  /*12300*/  LDS R68, [R2+0x15e0] ;  /* 0x0015e00002447984 */ /* 0x000f220000000800 */
[----:B------:R-:W-:Y:S01]  /*12310*/  FFMA R56, R20, R75, R7 ;  /* 0x0000004b14387223 */ /* 0x000fe20000000007 */
[----:B------:R-:W-:Y:S01]  /*12320*/  FFMA R20, R75, R21, R84 ;  /* 0x000000154b147223 */ /* 0x000fe20000000054 */
[----:B------:R-:W-:Y:S01]  /*12330*/  FMNMX R51, RZ, R51, !PT ;  /* 0x00000033ff337209 */ /* 0x000fe20007800000 */
[----:B------:R-:W4:Y:S01]  /*12340*/  LDS R78, [R2+0x16c0] ;  /* 0x0016c000024e7984 */ /* 0x000f220000000800 */
[----:B------:R-:W-:Y:S01]  /*12350*/  FFMA R58, R58, R18, R87 ;  /* 0x000000123a3a7223 */ /* 0x000fe20000000057 */
[----:B------:R-:W-:-:S02]  /*12360*/  FMNMX R55, RZ, R55, !PT ;  /* 0x00000037ff377209 */ /* 0x000fc40007800000 */
[----:B------:R-:W4:Y:S01]  /*12370*/  LDS R64, [R2+0x5780] ;  /* 0x0057800002407984 */ /* 0x000f220000000800 */
[----:B------:R-:W-:Y:S01]  /*12380*/  FFMA R4, R16, R73, R61 ;  /* 0x0000004910047223 */ /* 0x000fe2000000003d */
[----:B------:R-:W-:Y:S01]  /*12390*/  FFMA R16, R73, R17, R6 ;  /* 0x0000001149107223 */ /* 0x000fe20000000006 */
[----:B------:R-:W-:Y:S01]  /*123a0*/  FMNMX R53, RZ, R53, !PT ;  /* 0x00000035ff357209 */ /* 0x000fe20007800000 */
[----:B------:R-:W4:Y:S01]  /*123b0*/  LDS R86, [R2+0x17a0] ;  /* 0x0017a00002567984 */ /* 0x000f220000000800 */
[----:B------:R-:W-:-:S03]  /*123c0*/  FFMA R21, R67, R21, R56 ;  /* 0x0000001543157223 */ /* 0x000fc60000000038 */
[----:B------:R-:W4:Y:S01]  /*123d0*/  LDS R70, [R2+0x5860] ;  /* 0x0058600002467984 */ /* 0x000f220000000800 */
[C---:B-1----:R-:W-:Y:S01]  /*123e0*/  FFMA R56, R62.reuse, R18, R83 ;  /* 0x000000123e387223 */ /* 0x042fe20000000053 */
[----:B------:R-:W-:Y:S01]  /*123f0*/  FFMA R57, R62, R19, R58 ;  /* 0x000000133e397223 */ /* 0x000fe2000000003a */
[----:B------:R-:W-:Y:S01]  /*12400*/  FMNMX R21, RZ, R21, !PT ;  /* 0x00000015ff157209 */ /* 0x000fe20007800000 */
[----:B------:R-:W1:Y:S01]  /*12410*/  LDS R80, [R2+0x5940] ;  /* 0x0059400002507984 */ /* 0x000e620000000800 */
[----:B--2---:R-:W-:-:S03]  /*12420*/  FFMA R17, R77, R17, R4 ;  /* 0x000000114d117223 */ /* 0x004fc60000000004 */
[----:B------:R-:W2:Y:S01]  /*12430*/  LDS R84, [R2+0x5a20] ;  /* 0x005a200002547984 */ /* 0x000ea20000000800 */
[C---:B------:R-:W-:Y:S01]  /*12440*/  FFMA R62, R74.reuse, R18, R85 ;  /* 0x000000124a3e7223 */ /* 0x040fe20000000055 */
[C---:B------:R-:W-:Y:S01]  /*12450*/  FFMA R59, R74.reuse, R19, R56 ;  /* 0x000000134a3b7223 */ /* 0x040fe20000000038 */
[----:B------:R-:W-:Y:S01]  /*12460*/  FMNMX R17, RZ, R17, !PT ;  /* 0x00000011ff117209 */ /* 0x000fe20007800000 */
[----:B------:R4:W2:Y:S01]  /*12470*/  LDS.128 R4, [R3+0x80] ;  /* 0x0000800003047984 */ /* 0x0008a20000000c00 */
[----:B---3--:R-:W-:-:S03]  /*12480*/  FFMA R58, R74, R8, R57 ;  /* 0x000000084a3a7223 */ /* 0x008fc60000000039 */
[----:B------:R-:W3:Y:S01]  /*12490*/  LDS R66, [R2+0x5b00] ;  /* 0x005b000002427984 */ /* 0x000ee20000000800 */
[----:B0-----:R-:W-:Y:S01]  /*124a0*/  FFMA R56, R82, R18, R95 ;  /* 0x0000001252387223 */ /* 0x001fe2000000005f */
[----:B------:R-:W-:Y:S02]  /*124b0*/  FFMA R57, R8, R82, R59 ;  /* 0x0000005208397223 */ /* 0x000fe4000000003b */
[----:B------:R-:W0:Y:S01]  /*124c0*/  LDS R74, [R2+0x5be0] ;  /* 0x005be000024a7984 */ /* 0x000e220000000800 */
[-C--:B----4-:R-:W-:Y:S01]  /*124d0*/  FFMA R3, R82, R19.reuse, R62 ;  /* 0x0000001352037223 */ /* 0x090fe2000000003e */
[CC--:B------:R-:W-:Y:S01]  /*124e0*/  FFMA R61, R60.reuse, R19.reuse, R56 ;  /* 0x000000133c3d7223 */ /* 0x0c0fe20000000038 */
[C---:B------:R-:W-:Y:S01]  /*124f0*/  FFMA R62, R60.reuse, R18, R93 ;  /* 0x000000123c3e7223 */ /* 0x040fe2000000005d */
[----:B------:R-:W4:Y:S01]  /*12500*/  LDS R82, [R2+0x5cc0] ;  /* 0x005cc00002527984 */ /* 0x000f220000000800 */
[----:B------:R-:W-:Y:S01]  /*12510*/  FFMA R56, R60, R8, R3 ;  /* 0x000000083c387223 */ /* 0x000fe20000000003 */
[C---:B------:R-:W-:Y:S01]  /*12520*/  FFMA R60, R68.reuse, R18, R81 ;  /* 0x00000012443c7223 */ /* 0x040fe20000000051 */
[C---:B------:R-:W-:Y:S01]  /*12530*/  FFMA R3, R68.reuse, R8, R61 ;  /* 0x0000000844037223 */ /* 0x040fe2000000003d */
[----:B------:R-:W4:Y:S01]  /*12540*/  LDS R88, [R2+0x5da0] ;  /* 0x005da00002587984 */ /* 0x000f220000000800 */
[-C--:B------:R-:W-:Y:S01]  /*12550*/  FFMA R59, R68, R19.reuse, R62 ;  /* 0x00000013443b7223 */ /* 0x080fe2000000003e */
        /* <DEDUP_REMOVED lines=8> */
[----:B------:R-:W-:Y:S01]  /*125e0*/  FFMA R18, R8, R86, R61 ;  /* 0x0000005608127223 */ /* 0x000fe2000000003d */
[----:B------:R-:W-:Y:S01]  /*125f0*/  FFMA R139, R86, R19, R139 ;  /* 0x00000013568b7223 */ /* 0x000fe2000000008b */
[----:B------:R-:W4:Y:S01]  /*12600*/  LDS R73, [R2+0x1a40] ;  /* 0x001a400002497984 */ /* 0x000f220000000800 */
[CC--:B------:R-:W-:Y:S01]  /*12610*/  FFMA R60, R70.reuse, R22.reuse, R137 ;  /* 0x00000016463c7223 */ /* 0x0c0fe20000000089 */
[----:B------:R-:W-:Y:S01]  /*12620*/  FFMA R61, R70, R23, R64 ;  /* 0x00000017463d7223 */ /* 0x000fe20000000040 */
[----:B------:R-:W-:Y:S01]  /*12630*/  FMNMX R59, RZ, R59, !PT ;  /* 0x0000003bff3b7209 */ /* 0x000fe20007800000 */
[----:B------:R-:W4:Y:S01]  /*12640*/  LDS R69, [R2+0x1960] ;  /* 0x0019600002457984 */ /* 0x000f220000000800 */
[CC--:B-1----:R-:W-:Y:S01]  /*12650*/  FFMA R62, R80.reuse, R22.reuse, R15 ;  /* 0x00000016503e7223 */ /* 0x0c2fe2000000000f */
[----:B------:R-:W-:Y:S01]  /*12660*/  FFMA R15, R80, R23, R60 ;  /* 0x00000017500f7223 */ /* 0x000fe2000000003c */
[----:B------:R-:W-:Y:S01]  /*12670*/  FMNMX R57, RZ, R57, !PT ;  /* 0x00000039ff397209 */ /* 0x000fe20007800000 */
[----:B------:R-:W1:Y:S01]  /*12680*/  LDS R71, [R2+0x5f60] ;  /* 0x005f600002477984 */ /* 0x000e620000000800 */
[----:B--2---:R-:W-:-:S03]  /*12690*/  FFMA R64, R84, R22, R45 ;  /* 0x0000001654407223 */ /* 0x004fc6000000002d */
[----:B------:R-:W2:Y:S01]  /*126a0*/  LDS R79, [R2+0x1b20] ;  /* 0x001b2000024f7984 */ /* 0x000ea20000000800 */
[----:B------:R-:W-:Y:S01]  /*126b0*/  FFMA R60, R80, R4, R61 ;  /* 0x00000004503c7223 */ /* 0x000fe2000000003d */
[-C--:B------:R-:W-:Y:S01]  /*126c0*/  FFMA R61, R84, R23.reuse, R62 ;  /* 0x00000017543d7223 */ /* 0x080fe2000000003e */
[----:B------:R-:W-:Y:S01]  /*126d0*/  FFMA R45, R4, R84, R15 ;  /* 0x00000054042d7223 */ /* 0x000fe2000000000f */
[----:B------:R-:W2:Y:S01]  /*126e0*/  LDS R85, [R2+0x1c00] ;  /* 0x001c000002557984 */ /* 0x000ea20000000800 */
[CC--:B---3--:R-:W-:Y:S01]  /*126f0*/  FFMA R63, R66.reuse, R23.reuse, R64 ;  /* 0x00000017423f7223 */ /* 0x0c8fe20000000040 */
[C---:B------:R-:W-:Y:S01]  /*12700*/  FFMA R62, R66.reuse, R22, R25 ;  /* 0x00000016423e7223 */ /* 0x040fe20000000019 */
[----:B------:R-:W-:Y:S01]  /*12710*/  FFMA R15, R66, R4, R61 ;  /* 0x00000004420f7223 */ /* 0x000fe2000000003d */
[----:B------:R-:W3:Y:S01]  /*12720*/  LDS R91, [R2+0x1ce0] ;  /* 0x001ce000025b7984 */ /* 0x000ee20000000800 */
[C---:B0-----:R-:W-:Y:S01]  /*12730*/  FFMA R64, R74.reuse, R22, R13 ;  /* 0x000000164a407223 */ /* 0x041fe2000000000d */
[CC--:B------:R-:W-:Y:S01]  /*12740*/  FFMA R25, R74.reuse, R23.reuse, R62 ;  /* 0x000000174a197223 */ /* 0x0c0fe2000000003e */
[----:B------:R-:W-:Y:S01]  /*12750*/  FFMA R13, R74, R4, R63 ;  /* 0x000000044a0d7223 */ /* 0x000fe2000000003f */
[----:B------:R-:W0:Y:S01]  /*12760*/  LDS R75, [R2+0x1dc0] ;  /* 0x001dc000024b7984 */ /* 0x000e220000000800 */
[CC--:B----4-:R-:W-:Y:S01]  /*12770*/  FFMA R61, R82.reuse, R23.reuse, R64 ;  /* 0x00000017523d7223 */ /* 0x0d0fe20000000040 */
[C---:B------:R-:W-:Y:S01]  /*12780*/  FFMA R62, R82.reuse, R22, R145 ;  /* 0x00000016523e7223 */ /* 0x040fe20000000091 */
[----:B------:R-:W-:Y:S01]  /*12790*/  FFMA R25, R82, R4, R25 ;  /* 0x0000000452197223 */ /* 0x000fe20000000019 */
[----:B------:R-:W4:Y:S01]  /*127a0*/  LDS R81, [R2+0x1ea0] ;  /* 0x001ea00002517984 */ /* 0x000f220000000800 */
[----:B------:R-:W-:Y:S01]  /*127b0*/  FFMA R64, R88, R22, R149 ;  /* 0x0000001658407223 */ /* 0x000fe20000000095 */
[----:B------:R-:W-:Y:S01]  /*127c0*/  FFMA R22, R4, R88, R61 ;  /* 0x0000005804167223 */ /* 0x000fe2000000003d */
        /* <DEDUP_REMOVED lines=14> */
[----:B------:R-:W-:Y:S02]  /*128b0*/  FMNMX R25, RZ, R25, !PT ;  /* 0x00000019ff197209 */ /* 0x000fe40007800000 */
[----:B------:R-:W4:Y:S01]  /*128c0*/  LDS R69, [R2+0x64a0] ;  /* 0x0064a00002457984 */ /* 0x000f220000000800 */
[----:B-1----:R-:W-:Y:S01]  /*128d0*/  FFMA R4, R4, R71, R65 ;  /* 0x0000004704047223 */ /* 0x002fe20000000041 */
[----:B------:R-:W-:Y:S02]  /*128e0*/  FMNMX R45, RZ, R45, !PT ;  /* 0x0000002dff2d7209 */ /* 0x000fe40007800000 */
[----:B------:R-:W1:Y:S01]  /*128f0*/  LDS R89, [R2+0x6200] ;  /* 0x0062000002597984 */ /* 0x000e620000000800 */
[CC--:B--2---:R-:W-:Y:S01]  /*12900*/  FFMA R62, R79.reuse, R10.reuse, R73 ;  /* 0x0000000a4f3e7223 */ /* 0x0c4fe20000000049 */
[----:B------:R-:W-:Y:S01]  /*12910*/  FFMA R61, R79, R9, R156 ;  /* 0x000000094f3d7223 */ /* 0x000fe2000000009c */
[----:B------:R-:W-:Y:S01]  /*12920*/  FMNMX R23, RZ, R23, !PT ;  /* 0x00000017ff177209 */ /* 0x000fe20007800000 */
[----:B------:R-:W2:Y:S01]  /*12930*/  LDS R95, [R2+0x62e0] ;  /* 0x0062e000025f7984 */ /* 0x000ea20000000800 */
[C---:B------:R-:W-:Y:S01]  /*12940*/  FFMA R63, R85.reuse, R9, R118 ;  /* 0x00000009553f7223 */ /* 0x040fe20000000076 */
[CC--:B------:R-:W-:Y:S01]  /*12950*/  FFMA R64, R85.reuse, R10.reuse, R61 ;  /* 0x0000000a55407223 */ /* 0x0c0fe2000000003d */
[----:B------:R-:W-:Y:S01]  /*12960*/  FFMA R61, R85, R11, R62 ;  /* 0x0000000b553d7223 */ /* 0x000fe2000000003e */
[----:B------:R-:W2:Y:S01]  /*12970*/  LDS R67, [R2+0x63c0] ;  /* 0x0063c00002437984 */ /* 0x000ea20000000800 */
[CC--:B---3--:R-:W-:Y:S01]  /*12980*/  FFMA R62, R91.reuse, R10.reuse, R63 ;  /* 0x0000000a5b3e7223 */ /* 0x0c8fe2000000003f */
[C---:B------:R-:W-:Y:S01]  /*12990*/  FFMA R65, R91.reuse, R9, R42 ;  /* 0x000000095b417223 */ /* 0x040fe2000000002a */
[----:B------:R-:W-:Y:S01]  /*129a0*/  FFMA R42, R91, R11, R64 ;  /* 0x0000000b5b2a7223 */ /* 0x000fe20000000040 */
[----:B------:R-:W3:Y:S01]  /*129b0*/  LDS R71, [R2+0x6580] ;  /* 0x0065800002477984 */ /* 0x000ee20000000800 */
[C---:B0-----:R-:W-:Y:S01]  /*129c0*/  FFMA R63, R75.reuse, R9, R12 ;  /* 0x000000094b3f7223 */ /* 0x041fe2000000000c */
[C---:B------:R-:W-:Y:S01]  /*129d0*/  FFMA R12, R75.reuse, R11, R62 ;  /* 0x0000000b4b0c7223 */ /* 0x040fe2000000003e */
[-C--:B------:R-:W-:Y:S01]  /*129e0*/  FFMA R64, R75, R10.reuse, R65 ;  /* 0x0000000a4b407223 */ /* 0x080fe20000000041 */
[----:B------:R-:W0:Y:S01]  /*129f0*/  LDS R73, [R2+0x6660] ;  /* 0x0066600002497984 */ /* 0x000e220000000800 */
[CC--:B----4-:R-:W-:Y:S01]  /*12a00*/  FFMA R62, R81.reuse, R10.reuse, R63 ;  /* 0x0000000a513e7223 */ /* 0x0d0fe2000000003f */
[C---:B------:R-:W-:Y:S01]  /*12a10*/  FFMA R65, R81.reuse, R9, R0 ;  /* 0x0000000951417223 */ /* 0x040fe20000000000 */
[----:B------:R-:W-:Y:S01]  /*12a20*/  FFMA R0, R81, R11, R64 ;  /* 0x0000000b51007223 */ /* 0x000fe20000000040 */
[----:B------:R-:W4:Y:S01]  /*12a30*/  LDS R70, [R2+0x6740] ;  /* 0x0067400002467984 */ /* 0x000f220000000800 */
[C---:B------:R-:W-:Y:S01]  /*12a40*/  FFMA R63, R87.reuse, R9, R14 ;  /* 0x00000009573f7223 */ /* 0x040fe2000000000e */
[C---:B------:R-:W-:Y:S01]  /*12a50*/  FFMA R14, R87.reuse, R11, R62 ;  /* 0x0000000b570e7223 */ /* 0x040fe2000000003e */
[-C--:B------:R-:W-:Y:S01]  /*12a60*/  FFMA R64, R87, R10.reuse, R65 ;  /* 0x0000000a57407223 */ /* 0x080fe20000000041 */
[----:B------:R-:W4:Y:S01]  /*12a70*/  LDS R68, [R2+0x2140] ;  /* 0x0021400002447984 */ /* 0x000f220000000800 */
[C---:B------:R-:W-:Y:S01]  /*12a80*/  FFMA R66, R93.reuse, R10, R63 ;  /* 0x0000000a5d427223 */ /* 0x040fe2000000003f */
[----:B------:R-:W-:Y:S01]  /*12a90*/  FFMA R75, R93, R9, R160 ;  /* 0x000000095d4b7223 */ /* 0x000fe200000000a0 */
[----:B------:R-:W4:Y:S01]  /*12aa0*/  LDC.64 R62, c[0x0][0x390] ;  /* 0x0000e400ff3e7b82 */ /* 0x000f220000000a00 */
[----:B------:R-:W4:Y:S01]  /*12ab0*/  LDS R79, [R2+0x2220] ;  /* 0x00222000024f7984 */ /* 0x000f220000000800 */
[----:B------:R-:W-:Y:S01]  /*12ac0*/  FFMA R77, R77, R5, R154 ;  /* 0x000000054d4d7223 */ /* 0x000fe2000000009a */
[----:B------:R-:W-:Y:S01]  /*12ad0*/  FFMA R93, R93, R11, R64 ;  /* 0x0000000b5d5d7223 */ /* 0x000fe20000000040 */
[----:B------:R-:W-:Y:S01]  /*12ae0*/  FMNMX R61, RZ, R61, !PT ;  /* 0x0000003dff3d7209 */ /* 0x000fe20007800000 */
[----:B------:R1:W4:Y:S01]  /*12af0*/  LDS R85, [R2+0x6820] ;  /* 0x0068200002557984 */ /* 0x0003220000000800 */
[-C--:B------:R-:W-:Y:S01]  /*12b00*/  FFMA R9, R83, R5.reuse, R158 ;  /* 0x0000000553097223 */ /* 0x080fe2000000009e */
[----:B------:R-:W-:Y:S01]  /*12b10*/  FFMA R65, R69, R5, R112 ;  /* 0x0000000545417223 */ /* 0x000fe20000000070 */
[----:B-1----:R-:W-:-:S02]  /*12b20*/  FFMA R2, R83, R6, R77 ;  /* 0x0000000653027223 */ /* 0x002fc4000000004d */
[CC--:B------:R-:W-:Y:S01]  /*12b30*/  FFMA R64, R89.reuse, R6.reuse, R9 ;  /* 0x0000000659407223 */ /* 0x0c0fe20000000009 */
[-C--:B------:R-:W-:Y:S01]  /*12b40*/  FFMA R120, R89, R5.reuse, R120 ;  /* 0x0000000559787223 */ /* 0x080fe20000000078 */
[----:B--2---:R-:W-:Y:S01]  /*12b50*/  FFMA R76, R95, R5, R76 ;  /* 0x000000055f4c7223 */ /* 0x004fe2000000004c */
[-C--:B------:R-:W-:Y:S02]  /*12b60*/  FFMA R89, R89, R7.reuse, R2 ;  /* 0x0000000759597223 */ /* 0x080fe40000000002 */
[CC--:B------:R-:W-:Y:S01]  /*12b70*/  FFMA R120, R95.reuse, R6.reuse, R120 ;  /* 0x000000065f787223 */ /* 0x0c0fe20000000078 */
[----:B------:R-:W-:Y:S01]  /*12b80*/  FFMA R64, R95, R7, R64 ;  /* 0x000000075f407223 */ /* 0x000fe20000000040 */
[C---:B------:R-:W-:Y:S01]  /*12b90*/  FFMA R9, R67.reuse, R5, R40 ;  /* 0x0000000543097223 */ /* 0x040fe20000000028 */
[CC--:B------:R-:W-:Y:S01]  /*12ba0*/  FFMA R76, R67.reuse, R6.reuse, R76 ;  /* 0x00000006434c7223 */ /* 0x0c0fe2000000004c */
[----:B------:R-:W-:Y:S01]  /*12bb0*/  FFMA R120, R67, R7, R120 ;  /* 0x0000000743787223 */ /* 0x000fe20000000078 */
[C---:B---3--:R-:W-:Y:S01]  /*12bc0*/  FFMA R110, R71.reuse, R5, R110 ;  /* 0x00000005476e7223 */ /* 0x048fe2000000006e */
[-C--:B------:R-:W-:Y:S01]  /*12bd0*/  FFMA R40, R71, R6.reuse, R65 ;  /* 0x0000000647287223 */ /* 0x080fe20000000041 */
[CC--:B------:R-:W-:Y:S01]  /*12be0*/  FFMA R2, R69.reuse, R6.reuse, R9 ;  /* 0x0000000645027223 */ /* 0x0c0fe20000000009 */
[----:B------:R-:W-:Y:S01]  /*12bf0*/  FFMA R76, R69, R7, R76 ;  /* 0x00000007454c7223 */ /* 0x000fe2000000004c */
[C---:B0-----:R-:W-:Y:S01]  /*12c00*/  FFMA R5, R73.reuse, R5, R108 ;  /* 0x0000000549057223 */ /* 0x041fe2000000006c */
[C---:B------:R-:W-:Y:S01]  /*12c10*/  FFMA R110, R73.reuse, R6, R110 ;  /* 0x00000006496e7223 */ /* 0x040fe2000000006e */
[----:B------:R-:W-:Y:S01]  /*12c20*/  FFMA R40, R73, R7, R40 ;  /* 0x0000000749287223 */ /* 0x000fe20000000028 */
[----:B----4-:R-:W-:-:S04]  /*12c30*/  IMAD.WIDE.U32 R72, R72, 0x4, R62 ;  /* 0x0000000448487825 */ /* 0x010fc800078e003e */
[C---:B------:R-:W-:Y:S01]  /*12c40*/  FFMA R6, R70.reuse, R6, R5 ;  /* 0x0000000646067223 */ /* 0x040fe20000000005 */
[----:B------:R-:W-:Y:S01]  /*12c50*/  FMNMX R5, RZ, R28, !PT ;  /* 0x0000001cff057209 */ /* 0x000fe20007800000 */
[-C--:B------:R-:W-:Y:S01]  /*12c60*/  FFMA R2, R71, R7.reuse, R2 ;  /* 0x0000000747027223 */ /* 0x080fe20000000002 */
[----:B------:R-:W-:Y:S01]  /*12c70*/  FFMA R110, R70, R7, R110 ;  /* 0x00000007466e7223 */ /* 0x000fe2000000006e */
[C---:B------:R-:W-:Y:S01]  /*12c80*/  FFMA R10, R68.reuse, R10, R75 ;  /* 0x0000000a440a7223 */ /* 0x040fe2000000004b */
[-C--:B------:R-:W-:Y:S01]  /*12c90*/  FFMA R66, R68, R11.reuse, R66 ;  /* 0x0000000b44427223 */ /* 0x080fe20000000042 */
[----:B------:R0:W-:Y:S01]  /*12ca0*/  STG.E desc[UR12][R72.64], R5 ;  /* 0x0000000548007986 */ /* 0x0001e2000c10190c */
[----:B------:R-:W-:Y:S01]  /*12cb0*/  FMNMX R9, RZ, R32, !PT ;  /* 0x00000020ff097209 */ /* 0x000fe20007800000 */
[----:B------:R-:W-:Y:S01]  /*12cc0*/  FFMA R10, R79, R11, R10 ;  /* 0x0000000b4f0a7223 */ /* 0x000fe2000000000a */
[----:B------:R-:W-:Y:S01]  /*12cd0*/  FMNMX R11, RZ, R36, !PT ;  /* 0x00000024ff0b7209 */ /* 0x000fe20007800000 */
[----:B------:R1:W-:Y:S01]  /*12ce0*/  STG.E desc[UR12][R72.64+0x380], R29 ;  /* 0x0003801d48007986 */ /* 0x0003e2000c10190c */
[----:B------:R-:W-:Y:S01]  /*12cf0*/  FMNMX R63, RZ, R26, !PT ;  /* 0x0000001aff3f7209 */ /* 0x000fe20007800000 */
[----:B------:R-:W-:Y:S01]  /*12d00*/  FFMA R6, R85, R7, R6 ;  /* 0x0000000755067223 */ /* 0x000fe20000000006 */
[----:B------:R-:W-:Y:S01]  /*12d10*/  FMNMX R7, RZ, R30, !PT ;  /* 0x0000001eff077209 */ /* 0x000fe20007800000 */
[----:B------:R2:W-:Y:S01]  /*12d20*/  STG.E desc[UR12][R72.64+0x188e0], R9 ;  /* 0x0188e00948007986 */ /* 0x0005e2000c10190c */
[----:B0-----:R-:W-:-:S03]  /*12d30*/  FMNMX R5, RZ, R38, !PT ;  /* 0x00000026ff057209 */ /* 0x001fc60007800000 */
[----:B------:R0:W-:Y:S01]  /*12d40*/  STG.E desc[UR12][R72.64+0x460], R7 ;  /* 0x0004600748007986 */ /* 0x0001e2000c10190c */
[----:B-1----:R-:W-:-:S03]  /*12d50*/  FMNMX R29, RZ, R24, !PT ;  /* 0x00000018ff1d7209 */ /* 0x002fc60007800000 */
[----:B------:R1:W-:Y:S01]  /*12d60*/  STG.E desc[UR12][R72.64+0x18c60], R11 ;  /* 0x018c600b48007986 */ /* 0x0003e2000c10190c */
[----:B--2---:R-:W-:-:S03]  /*12d70*/  FMNMX R9, RZ, R48, !PT ;  /* 0x00000030ff097209 */ /* 0x004fc60007800000 */
[----:B------:R2:W-:Y:S01]  /*12d80*/  STG.E desc[UR12][R72.64+0x18d40], R5 ;  /* 0x018d400548007986 */ /* 0x0005e2000c10190c */
[----:B0-----:R-:W-:-:S03]  /*12d90*/  FMNMX R7, RZ, R34, !PT ;  /* 0x00000022ff077209 */ /* 0x001fc60007800000 */
[----:B------:R0:W-:Y:S01]  /*12da0*/  STG.E desc[UR12][R72.64+0x3480], R9 ;  /* 0x0034800948007986 */ /* 0x0001e2000c10190c */
[----:B-1----:R-:W-:-:S03]  /*12db0*/  FMNMX R11, RZ, R50, !PT ;  /* 0x00000032ff0b7209 */ /* 0x002fc60007800000 */
[----:B------:R1:W-:Y:S01]  /*12dc0*/  STG.E desc[UR12][R72.64+0x18aa0], R7 ;  /* 0x018aa00748007986 */ /* 0x0003e2000c10190c */
[----:B--2---:R-:W-:-:S03]  /*12dd0*/  FMNMX R5, RZ, R54, !PT ;  /* 0x00000036ff057209 */ /* 0x004fc60007800000 */
[----:B------:R2:W-:Y:S04]  /*12de0*/  STG.E desc[UR12][R72.64+0x1b900], R11 ;  /* 0x01b9000b48007986 */ /* 0x0005e8000c10190c */
[----:B------:R3:W-:Y:S01]  /*12df0*/  STG.E desc[UR12][R72.64+0x1bc80], R5 ;  /* 0x01bc800548007986 */ /* 0x0007e2000c10190c */
[----:B0-----:R-:W-:Y:S02]  /*12e00*/  FMNMX R9, RZ, R16, !PT ;  /* 0x00000010ff097209 */ /* 0x001fe40007800000 */
[----:B-1----:R-:W-:Y:S01]  /*12e10*/  FMNMX R7, RZ, R44, !PT ;  /* 0x0000002cff077209 */ /* 0x002fe20007800000 */
[----:B------:R0:W-:Y:S01]  /*12e20*/  STG.E desc[UR12][R72.64+0x3720], R17 ;  /* 0x0037201148007986 */ /* 0x0001e2000c10190c */
[----:B--2---:R-:W-:-:S03]  /*12e30*/  FMNMX R11, RZ, R52, !PT ;  /* 0x00000034ff0b7209 */ /* 0x004fc60007800000 */
[----:B------:R1:W-:Y:S01]  /*12e40*/  STG.E desc[UR12][R72.64+0x32c0], R7 ;  /* 0x0032c00748007986 */ /* 0x0003e2000c10190c */
[----:B---3--:R-:W-:-:S03]  /*12e50*/  FMNMX R5, RZ, R58, !PT ;  /* 0x0000003aff057209 */ /* 0x008fc60007800000 */
[----:B------:R2:W-:Y:S04]  /*12e60*/  STG.E desc[UR12][R72.64+0x3640], R9 ;  /* 0x0036400948007986 */ /* 0x0005e8000c10190c */
[----:B------:R3:W-:Y:S01]  /*12e70*/  STG.E desc[UR12][R72.64+0x1bac0], R11 ;  /* 0x01bac00b48007986 */ /* 0x0007e2000c10190c */
[----:B0-----:R-:W-:-:S03]  /*12e80*/  FMNMX R17, RZ, R42, !PT ;  /* 0x0000002aff117209 */ /* 0x001fc60007800000 */
[----:B------:R0:W-:Y:S01]  /*12e90*/  STG.E desc[UR12][R72.64+0x6200], R5 ;  /* 0x0062000548007986 */ /* 0x0001e2000c10190c */
[----:B-1----:R-:W-:Y:S02]  /*12ea0*/  FMNMX R7, RZ, R60, !PT ;  /* 0x0000003cff077209 */ /* 0x002fe40007800000 */
[----:B--2---:R-:W-:Y:S01]  /*12eb0*/  FMNMX R9, RZ, R18, !PT ;  /* 0x00000012ff097209 */ /* 0x004fe20007800000 */
[----:B------:R1:W-:Y:S01]  /*12ec0*/  STG.E desc[UR12][R72.64+0x6740], R19 ;  /* 0x0067401348007986 */ /* 0x0003e2000c10190c */
[----:B---3--:R-:W-:-:S03]  /*12ed0*/  FMNMX R11, RZ, R56, !PT ;  /* 0x00000038ff0b7209 */ /* 0x008fc60007800000 */
[----:B------:R2:W-:Y:S01]  /*12ee0*/  STG.E desc[UR12][R72.64+0x1ea00], R7 ;  /* 0x01ea000748007986 */ /* 0x0005e2000c10190c */
[----:B0-----:R-:W-:-:S03]  /*12ef0*/  FMNMX R5, RZ, R22, !PT ;  /* 0x00000016ff057209 */ /* 0x001fc60007800000 */
[----:B------:R0:W-:Y:S04]  /*12f00*/  STG.E desc[UR12][R72.64+0x6660], R9 ;  /* 0x0066600948007986 */ /* 0x0001e8000c10190c */
[----:B------:R3:W-:Y:S01]  /*12f10*/  STG.E desc[UR12][R72.64+0x1ee60], R5 ;  /* 0x01ee600548007986 */ /* 0x0007e2000c10190c */
[----:B-1----:R-:W-:-:S03]  /*12f20*/  FMNMX R19, RZ, R93, !PT ;  /* 0x0000005dff137209 */ /* 0x002fc60007800000 */
[----:B------:R1:W-:Y:S01]  /*12f30*/  STG.E desc[UR12][R72.64+0x63c0], R11 ;  /* 0x0063c00b48007986 */ /* 0x0003e2000c10190c */
[----:B--2---:R-:W-:-:S03]  /*12f40*/  FMNMX R7, RZ, R8, !PT ;  /* 0x00000008ff077209 */ /* 0x004fc60007800000 */
[----:B------:R2:W-:Y:S01]  /*12f50*/  STG.E desc[UR12][R72.64+0x1ebc0], R15 ;  /* 0x01ebc00f48007986 */ /* 0x0005e2000c10190c */
[----:B0-----:R-:W-:Y:S02]  /*12f60*/  FMNMX R9, RZ, R4, !PT ;  /* 0x00000004ff097209 */ /* 0x001fe40007800000 */
[----:B---3--:R-:W-:Y:S01]  /*12f70*/  FMNMX R5, RZ, R14, !PT ;  /* 0x0000000eff057209 */ /* 0x008fe20007800000 */
[----:B------:R0:W-:Y:S01]  /*12f80*/  STG.E desc[UR12][R72.64+0xe0], R27 ;  /* 0x0000e01b48007986 */ /* 0x0001e2000c10190c */
[----:B-1----:R-:W-:-:S03]  /*12f90*/  FMNMX R11, RZ, R89, !PT ;  /* 0x00000059ff0b7209 */ /* 0x002fc60007800000 */
[----:B------:R1:W-:Y:S01]  /*12fa0*/  STG.E desc[UR12][R72.64+0x2a0], R29 ;  /* 0x0002a01d48007986 */ /* 0x0003e2000c10190c */
[----:B--2---:R-:W-:-:S03]  /*12fb0*/  FMNMX R15, RZ, R2, !PT ;  /* 0x00000002ff0f7209 */ /* 0x004fc60007800000 */
[----:B------:R2:W-:Y:S04]  /*12fc0*/  STG.E desc[UR12][R72.64+0x1bf20], R21 ;  /* 0x01bf201548007986 */ /* 0x0005e8000c10190c */
[----:B------:R3:W-:Y:S01]  /*12fd0*/  STG.E desc[UR12][R72.64+0x64a0], R3 ;  /* 0x0064a00348007986 */ /* 0x0007e2000c10190c */
[----:B0-----:R-:W-:-:S03]  /*12fe0*/  FMNMX R27, RZ, R46, !PT ;  /* 0x0000002eff1b7209 */ /* 0x001fc60007800000 */
[----:B------:R0:W-:Y:S01]  /*12ff0*/  STG.E desc[UR12][R72.64+0x6820], R7 ;  /* 0x0068200748007986 */ /* 0x0001e2000c10190c */
[----:B-1----:R-:W-:-:S03]  /*13000*/  FMNMX R29, RZ, R20, !PT ;  /* 0x00000014ff1d7209 */ /* 0x002fc60007800000 */
[----:B------:R1:W-:Y:S01]  /*13010*/  STG.E desc[UR12][R72.64+0x1eca0], R13 ;  /* 0x01eca00d48007986 */ /* 0x0003e2000c10190c */
[----:B--2---:R-:W-:-:S03]  /*13020*/  FMNMX R21, RZ, R120, !PT ;  /* 0x00000078ff157209 */ /* 0x004fc60007800000 */
[----:B------:R2:W-:Y:S01]  /*13030*/  STG.E desc[UR12][R72.64+0x1f020], R9 ;  /* 0x01f0200948007986 */ /* 0x0005e2000c10190c */
[----:B---3--:R-:W-:-:S03]  /*13040*/  FMNMX R3, RZ, R64, !PT ;  /* 0x00000040ff037209 */ /* 0x008fc60007800000 */
        /* <DEDUP_REMOVED lines=9> */
[----:B0-----:R-:W-:Y:S02]  /*130e0*/  FMNMX R11, RZ, R0, !PT ;  /* 0x00000000ff0b7209 */ /* 0x001fe40007800000 */
[----:B-1----:R-:W-:Y:S01]  /*130f0*/  FMNMX R15, RZ, R10, !PT ;  /* 0x0000000aff0f7209 */ /* 0x002fe20007800000 */
[----:B------:R-:W-:Y:S01]  /*13100*/  STG.E desc[UR12][R72.64+0x18800], R31 ;  /* 0x0188001f48007986 */ /* 0x000fe2000c10190c */
[----:B--2---:R-:W-:-:S03]  /*13110*/  FMNMX R17, RZ, R76, !PT ;  /* 0x0000004cff117209 */ /* 0x004fc60007800000 */
[----:B------:R-:W-:Y:S01]  /*13120*/  STG.E desc[UR12][R72.64+0x18b80], R35 ;  /* 0x018b802348007986 */ /* 0x000fe2000c10190c */
[----:B---3--:R-:W-:-:S03]  /*13130*/  FMNMX R19, RZ, R6, !PT ;  /* 0x00000006ff137209 */ /* 0x008fc60007800000 */
[----:B------:R-:W-:Y:S04]  /*13140*/  STG.E desc[UR12][R72.64+0x1c0], R63 ;  /* 0x0001c03f48007986 */ /* 0x000fe8000c10190c */
        /* <DEDUP_REMOVED lines=27> */
[----:B------:R-:W-:Y:S01]  /*13300*/  STG.E desc[UR12][R72.64+0x22120], R19 ;  /* 0x0221201348007986 */ /* 0x000fe2000c10190c */
[----:B------:R-:W-:Y:S05]  /*13310*/  EXIT ;  /* 0x000000000000794d */ /* 0x000fea0003800000 */
.L_x_480:
[----:B------:R-:W-:-:S00]  /*13320*/  BRA `(.L_x_480) ;  /* 0xfffffffc00fc7947 */ /* 0x000fc0000383ffff */
[----:B------:R-:W-:-:S00]  /*13330*/  NOP ;  /* 0x0000000000007918 */ /* 0x000fc00000000000 */
        /* <DEDUP_REMOVED lines=12> */
.L_x_481:


//--------------------- .nv.shared.candidate2     --------------------------
	.section	.nv.shared.candidate2,"aw",@nobits
	.sectionflags	@""
	.align	4
.nv.shared.candidate2:
	.zero		37056


//--------------------- .nv.shared.reserved.0     --------------------------
	.section	.nv.shared.reserved.0,"aw",@nobits
	.weak		__nv_reservedSMEM_offset_0_alias
	.size		__nv_reservedSMEM_offset_0_alias, 0, 64
	.other		__nv_reservedSMEM_offset_0_alias,@"STO_CUDA_RESERVED_SHARED STV_DEFAULT"
__nv_reservedSMEM_offset_0_alias:
	.zero		0
	.zero		64


//--------------------- .nv.constant0.candidate2  --------------------------
	.section	.nv.constant0.candidate2,"a",@progbits
	.sectionflags	@""
	.align	4
.nv.constant0.candidate2:
	.zero		920


//--------------------- SYMBOLS --------------------------

	.type		.nv.reservedSmem.offset0,@object
	.size		.nv.reservedSmem.offset0,0x4
	.type		.nv.reservedSmem.cap,@object
	.size		.nv.reservedSmem.cap,0x4
